//
// Generated by NVIDIA NVVM Compiler
//
// Compiler Build ID: CL-36424714
// Cuda compilation tools, release 13.0, V13.0.88
// Based on NVVM 20.0.0
//

.version 9.0
.target sm_100
.address_size 64

	// .globl	_Z7computefiffPfifffffff
.extern .func  (.param .b32 func_retval0) vprintf
(
	.param .b64 vprintf_param_0,
	.param .b64 vprintf_param_1
)
;
.global .align 1 .b8 $str[7] = {37, 46, 49, 55, 103, 10};

.visible .entry _Z7computefiffPfifffffff(
	.param .f32 _Z7computefiffPfifffffff_param_0,
	.param .u32 _Z7computefiffPfifffffff_param_1,
	.param .f32 _Z7computefiffPfifffffff_param_2,
	.param .f32 _Z7computefiffPfifffffff_param_3,
	.param .u64 .ptr .align 1 _Z7computefiffPfifffffff_param_4,
	.param .u32 _Z7computefiffPfifffffff_param_5,
	.param .f32 _Z7computefiffPfifffffff_param_6,
	.param .f32 _Z7computefiffPfifffffff_param_7,
	.param .f32 _Z7computefiffPfifffffff_param_8,
	.param .f32 _Z7computefiffPfifffffff_param_9,
	.param .f32 _Z7computefiffPfifffffff_param_10,
	.param .f32 _Z7computefiffPfifffffff_param_11,
	.param .f32 _Z7computefiffPfifffffff_param_12
)
{
	.local .align 8 .b8 	__local_depot0[8];
	.reg .b64 	%SP;
	.reg .b64 	%SPL;
	.reg .pred 	%p<26>;
	.reg .b32 	%r<51>;
	.reg .b32 	%f<152>;
	.reg .b64 	%rd<27>;
	.reg .b64 	%fd<2>;

	mov.u64 	%SPL, __local_depot0;
	cvta.local.u64 	%SP, %SPL;
	ld.param.f32 	%f16, [_Z7computefiffPfifffffff_param_0];
	ld.param.u32 	%r23, [_Z7computefiffPfifffffff_param_1];
	ld.param.f32 	%f24, [_Z7computefiffPfifffffff_param_2];
	ld.param.f32 	%f25, [_Z7computefiffPfifffffff_param_3];
	ld.param.u64 	%rd8, [_Z7computefiffPfifffffff_param_4];
	ld.param.u32 	%r24, [_Z7computefiffPfifffffff_param_5];
	ld.param.f32 	%f17, [_Z7computefiffPfifffffff_param_6];
	ld.param.f32 	%f18, [_Z7computefiffPfifffffff_param_7];
	ld.param.f32 	%f19, [_Z7computefiffPfifffffff_param_8];
	ld.param.f32 	%f20, [_Z7computefiffPfifffffff_param_9];
	ld.param.f32 	%f21, [_Z7computefiffPfifffffff_param_10];
	ld.param.f32 	%f22, [_Z7computefiffPfifffffff_param_11];
	ld.param.f32 	%f23, [_Z7computefiffPfifffffff_param_12];
	cvta.to.global.u64 	%rd1, %rd8;
	fma.rn.f32 	%f26, %f25, 0f056C5E5F, 0f80000455;
	abs.f32 	%f27, %f26;
	mov.f32 	%f28, 0f3FB8AA3B;
	mul.rn.f32 	%f29, %f27, %f28;
	cvt.rzi.f32.f32 	%f30, %f29;
	abs.f32 	%f31, %f30;
	setp.gt.f32 	%p1, %f31, 0f42FC0000;
	mov.f32 	%f32, 0f42FC0000;
	copysign.f32 	%f33, %f30, %f32;
	selp.f32 	%f34, %f33, %f30, %p1;
	fma.rn.f32 	%f35, %f34, 0fBF317218, %f27;
	fma.rn.f32 	%f36, %f34, 0f3102E308, %f35;
	mul.f32 	%f37, %f36, 0f3FB8AA3B;
	add.f32 	%f38, %f34, 0f4B40007D;
	mov.b32 	%r25, %f38;
	shl.b32 	%r26, %r25, 23;
	mov.b32 	%f39, %r26;
	ex2.approx.ftz.f32 	%f40, %f37;
	mul.f32 	%f41, %f40, %f39;
	mov.f32 	%f42, 0f3E000000;
	div.approx.ftz.f32 	%f43, %f42, %f41;
	fma.rn.f32 	%f44, %f41, 0f40000000, %f43;
	add.f32 	%f45, %f44, 0f83D9822C;
	mov.f32 	%f46, 0f0283D18F;
	div.rn.f32 	%f47, %f46, %f45;
	abs.f32 	%f48, %f47;
	mul.rn.f32 	%f49, %f48, %f28;
	cvt.rzi.f32.f32 	%f50, %f49;
	abs.f32 	%f51, %f50;
	setp.gt.f32 	%p2, %f51, 0f42FC0000;
	copysign.f32 	%f52, %f50, %f32;
	selp.f32 	%f53, %f52, %f50, %p2;
	fma.rn.f32 	%f54, %f53, 0fBF317218, %f48;
	fma.rn.f32 	%f55, %f53, 0f3102E308, %f54;
	mul.f32 	%f56, %f55, 0f3FB8AA3B;
	add.f32 	%f57, %f53, 0f4B40007D;
	mov.b32 	%r27, %f57;
	shl.b32 	%r28, %r27, 23;
	mov.b32 	%f58, %r28;
	ex2.approx.ftz.f32 	%f59, %f56;
	mul.f32 	%f60, %f59, %f58;
	mov.f32 	%f61, 0fBE000000;
	div.approx.ftz.f32 	%f62, %f61, %f60;
	fma.rn.f32 	%f63, %f60, 0f40000000, %f62;
	mul.f32 	%f64, %f47, %f47;
	fma.rn.f32 	%f65, %f64, 0f363D0ADA, 0f394FFF49;
	fma.rn.f32 	%f66, %f65, %f64, 0f3C08889A;
	fma.rn.f32 	%f67, %f66, %f64, 0f3E2AAAAB;
	mul.f32 	%f68, %f64, %f67;
	fma.rn.f32 	%f69, %f68, %f47, %f47;
	setp.ge.f32 	%p3, %f48, 0f3F800000;
	copysign.f32 	%f70, %f47, %f63;
	selp.f32 	%f71, %f70, %f69, %p3;
	mul.f32 	%f72, %f24, %f71;
	setp.gtu.f32 	%p4, %f16, %f72;
	setp.lt.s32 	%p5, %r23, 1;
	or.pred  	%p6, %p4, %p5;
	mov.f32 	%f151, %f16;
	@%p6 bra 	$L__BB0_24;
	add.f32 	%f1, %f17, 0fF853CF25;
	mul.f32 	%f73, %f20, 0f02842C27;
	mov.f32 	%f74, 0fA0157C8C;
	div.rn.f32 	%f75, %f74, %f21;
	add.f32 	%f76, %f75, 0f83AE6DC2;
	abs.f32 	%f77, %f76;
	setp.gt.f32 	%p7, %f77, 0f3F800000;
	rcp.approx.ftz.f32 	%f78, %f77;
	selp.f32 	%f79, %f78, %f77, %p7;
	mul.f32 	%f80, %f79, %f79;
	fma.rn.f32 	%f81, %f80, 0f3B2090AA, 0fBC6BE14F;
	fma.rn.f32 	%f82, %f81, %f80, 0f3D23397E;
	fma.rn.f32 	%f83, %f82, %f80, 0fBD948A7A;
	fma.rn.f32 	%f84, %f83, %f80, 0f3DD76B21;
	fma.rn.f32 	%f85, %f84, %f80, 0fBE111E88;
	fma.rn.f32 	%f86, %f85, %f80, 0f3E4CAF60;
	fma.rn.f32 	%f87, %f86, %f80, 0fBEAAAA27;
	mul.f32 	%f88, %f80, %f87;
	fma.rn.f32 	%f89, %f88, %f79, %f79;
	neg.f32 	%f90, %f89;
	fma.rn.f32 	%f91, 0f3F6EE581, 0f3FD774EB, %f90;
	selp.f32 	%f92, %f91, %f89, %p7;
	setp.num.f32 	%p8, %f77, %f77;
	copysign.f32 	%f93, %f76, %f92;
	selp.f32 	%f94, %f93, %f92, %p8;
	div.rn.f32 	%f95, %f73, %f94;
	div.rn.f32 	%f96, %f19, %f95;
	add.f32 	%f97, %f18, %f96;
	mov.f32 	%f98, 0f79E8EDFF;
	div.rn.f32 	%f2, %f98, %f97;
	setp.lt.s32 	%p9, %r24, 1;
	add.f32 	%f99, %f23, 0fAA282FDB;
	mul.f32 	%f151, %f22, %f99;
	@%p9 bra 	$L__BB0_13;
	and.b32  	%r1, %r23, 7;
	setp.lt.u32 	%p18, %r23, 8;
	mov.b32 	%r45, 0;
	@%p18 bra 	$L__BB0_5;
	and.b32  	%r45, %r23, 2147483640;
	neg.s32 	%r43, %r45;
	add.s64 	%rd25, %rd1, 16;
$L__BB0_4:
	.pragma "nounroll";
	mov.b32 	%r36, 2045308415;
	st.global.u32 	[%rd25+-16], %r36;
	st.global.u32 	[%rd25+-12], %r36;
	st.global.u32 	[%rd25+-8], %r36;
	st.global.u32 	[%rd25+-4], %r36;
	st.global.u32 	[%rd25], %r36;
	st.global.u32 	[%rd25+4], %r36;
	st.global.u32 	[%rd25+8], %r36;
	st.global.u32 	[%rd25+12], %r36;
	add.s32 	%r43, %r43, 8;
	add.s64 	%rd25, %rd25, 32;
	setp.ne.s32 	%p19, %r43, 0;
	@%p19 bra 	$L__BB0_4;
$L__BB0_5:
	setp.eq.s32 	%p20, %r1, 0;
	@%p20 bra 	$L__BB0_24;
	and.b32  	%r7, %r23, 3;
	setp.lt.u32 	%p21, %r1, 4;
	@%p21 bra 	$L__BB0_8;
	mul.wide.u32 	%rd15, %r45, 4;
	add.s64 	%rd16, %rd1, %rd15;
	mov.b32 	%r37, 2045308415;
	st.global.u32 	[%rd16], %r37;
	st.global.u32 	[%rd16+4], %r37;
	st.global.u32 	[%rd16+8], %r37;
	st.global.u32 	[%rd16+12], %r37;
	add.s32 	%r45, %r45, 4;
$L__BB0_8:
	setp.eq.s32 	%p22, %r7, 0;
	@%p22 bra 	$L__BB0_24;
	setp.eq.s32 	%p23, %r7, 1;
	@%p23 bra 	$L__BB0_11;
	mul.wide.u32 	%rd17, %r45, 4;
	add.s64 	%rd18, %rd1, %rd17;
	mov.b32 	%r38, 2045308415;
	st.global.u32 	[%rd18], %r38;
	st.global.u32 	[%rd18+4], %r38;
	add.s32 	%r45, %r45, 2;
$L__BB0_11:
	and.b32  	%r39, %r23, 1;
	setp.eq.b32 	%p24, %r39, 1;
	not.pred 	%p25, %p24;
	@%p25 bra 	$L__BB0_24;
	mul.wide.u32 	%rd19, %r45, 4;
	add.s64 	%rd20, %rd1, %rd19;
	mov.b32 	%r40, 2045308415;
	st.global.u32 	[%rd20], %r40;
	bra.uni 	$L__BB0_24;
$L__BB0_13:
	and.b32  	%r12, %r23, 7;
	setp.lt.u32 	%p10, %r23, 8;
	mov.b32 	%r49, 0;
	mov.f32 	%f151, %f16;
	@%p10 bra 	$L__BB0_16;
	and.b32  	%r49, %r23, 2147483640;
	neg.s32 	%r47, %r49;
	add.s64 	%rd26, %rd1, 16;
	mov.f32 	%f151, %f16;
$L__BB0_15:
	.pragma "nounroll";
	add.f32 	%f101, %f1, %f151;
	mov.b32 	%r30, 2045308415;
	st.global.u32 	[%rd26+-16], %r30;
	add.f32 	%f102, %f2, %f101;
	add.f32 	%f103, %f102, 0fFF800000;
	add.f32 	%f104, %f1, %f103;
	st.global.u32 	[%rd26+-12], %r30;
	add.f32 	%f105, %f2, %f104;
	add.f32 	%f106, %f105, 0fFF800000;
	add.f32 	%f107, %f1, %f106;
	st.global.u32 	[%rd26+-8], %r30;
	add.f32 	%f108, %f2, %f107;
	add.f32 	%f109, %f108, 0fFF800000;
	add.f32 	%f110, %f1, %f109;
	st.global.u32 	[%rd26+-4], %r30;
	add.f32 	%f111, %f2, %f110;
	add.f32 	%f112, %f111, 0fFF800000;
	add.f32 	%f113, %f1, %f112;
	st.global.u32 	[%rd26], %r30;
	add.f32 	%f114, %f2, %f113;
	add.f32 	%f115, %f114, 0fFF800000;
	add.f32 	%f116, %f1, %f115;
	st.global.u32 	[%rd26+4], %r30;
	add.f32 	%f117, %f2, %f116;
	add.f32 	%f118, %f117, 0fFF800000;
	add.f32 	%f119, %f1, %f118;
	st.global.u32 	[%rd26+8], %r30;
	add.f32 	%f120, %f2, %f119;
	add.f32 	%f121, %f120, 0fFF800000;
	add.f32 	%f122, %f1, %f121;
	st.global.u32 	[%rd26+12], %r30;
	add.f32 	%f123, %f2, %f122;
	add.f32 	%f151, %f123, 0fFF800000;
	add.s32 	%r47, %r47, 8;
	add.s64 	%rd26, %rd26, 32;
	setp.ne.s32 	%p11, %r47, 0;
	@%p11 bra 	$L__BB0_15;
$L__BB0_16:
	setp.eq.s32 	%p12, %r12, 0;
	@%p12 bra 	$L__BB0_24;
	and.b32  	%r18, %r23, 3;
	setp.lt.u32 	%p13, %r12, 4;
	@%p13 bra 	$L__BB0_19;
	add.f32 	%f125, %f1, %f151;
	mul.wide.u32 	%rd9, %r49, 4;
	add.s64 	%rd10, %rd1, %rd9;
	mov.b32 	%r31, 2045308415;
	st.global.u32 	[%rd10], %r31;
	add.f32 	%f126, %f2, %f125;
	add.f32 	%f127, %f126, 0fFF800000;
	add.f32 	%f128, %f1, %f127;
	st.global.u32 	[%rd10+4], %r31;
	add.f32 	%f129, %f2, %f128;
	add.f32 	%f130, %f129, 0fFF800000;
	add.f32 	%f131, %f1, %f130;
	st.global.u32 	[%rd10+8], %r31;
	add.f32 	%f132, %f2, %f131;
	add.f32 	%f133, %f132, 0fFF800000;
	add.f32 	%f134, %f1, %f133;
	st.global.u32 	[%rd10+12], %r31;
	add.f32 	%f135, %f2, %f134;
	add.s32 	%r49, %r49, 4;
	add.f32 	%f151, %f135, 0fFF800000;
$L__BB0_19:
	setp.eq.s32 	%p14, %r18, 0;
	@%p14 bra 	$L__BB0_24;
	setp.eq.s32 	%p15, %r18, 1;
	@%p15 bra 	$L__BB0_22;
	add.f32 	%f137, %f1, %f151;
	mul.wide.u32 	%rd11, %r49, 4;
	add.s64 	%rd12, %rd1, %rd11;
	mov.b32 	%r32, 2045308415;
	st.global.u32 	[%rd12], %r32;
	add.f32 	%f138, %f2, %f137;
	add.f32 	%f139, %f138, 0fFF800000;
	add.f32 	%f140, %f1, %f139;
	st.global.u32 	[%rd12+4], %r32;
	add.f32 	%f141, %f2, %f140;
	add.s32 	%r49, %r49, 2;
	add.f32 	%f151, %f141, 0fFF800000;
$L__BB0_22:
	and.b32  	%r33, %r23, 1;
	setp.eq.b32 	%p16, %r33, 1;
	not.pred 	%p17, %p16;
	@%p17 bra 	$L__BB0_24;
	add.f32 	%f142, %f1, %f151;
	mul.wide.u32 	%rd13, %r49, 4;
	add.s64 	%rd14, %rd1, %rd13;
	mov.b32 	%r34, 2045308415;
	st.global.u32 	[%rd14], %r34;
	add.f32 	%f143, %f2, %f142;
	add.f32 	%f151, %f143, 0fFF800000;
$L__BB0_24:
	add.u64 	%rd21, %SP, 0;
	add.u64 	%rd22, %SPL, 0;
	cvt.f64.f32 	%fd1, %f151;
	st.local.f64 	[%rd22], %fd1;
	mov.u64 	%rd23, $str;
	cvta.global.u64 	%rd24, %rd23;
	{ // callseq 0, 0
	.param .b64 param0;
	st.param.b64 	[param0], %rd24;
	.param .b64 param1;
	st.param.b64 	[param1], %rd21;
	.param .b32 retval0;
	call.uni (retval0), 
	vprintf, 
	(
	param0, 
	param1
	);
	ld.param.b32 	%r41, [retval0];
	} // callseq 0
	ret;

}


// ===== COMPILED SASS (sm_100) =====

	.target	sm_100

	.elftype	@"ET_EXEC"


//--------------------- .note.nv.tkinfo           --------------------------
	.section	.note.nv.tkinfo,"",@"SHT_NOTE"
	.sectionflags	@"SHF_NOTE_NV_TKINFO"
	.tkinfo
        /*0018*/ 	.word	0x00000002
        /*0030*/ 	.string	""
        /*0030*/ 	.string	"ptxas"
        /*0030*/ 	.string	"Cuda compilation tools, release 13.0, V13.0.88"
        /*0030*/ 	.string	"Build cuda_13.0.r13.0/compiler.36424714_0"
        /*0030*/ 	.string	"-arch sm_100 -m 64 "



//--------------------- .note.nv.cuinfo           --------------------------
	.section	.note.nv.cuinfo,"",@"SHT_NOTE"
	.sectionflags	@"SHF_NOTE_NV_CUINFO"
        /*0018*/ 	.short	0x0002
        /*001a*/ 	.short	0x0064
        /*001c*/ 	.short	0x0082
	.zero		2


//--------------------- .nv.info                  --------------------------
	.section	.nv.info,"",@"SHT_CUDA_INFO"
	.align	4


	//----- nvinfo : EIATTR_REGCOUNT
	.align		4
        /*0000*/ 	.byte	0x04, 0x2f
        /*0002*/ 	.short	(.L_2 - .L_1)
	.align		4
.L_1:
        /*0004*/ 	.word	index@(_Z7computefiffPfifffffff)
        /*0008*/ 	.word	0x00000018


	//----- nvinfo : EIATTR_FRAME_SIZE
	.align		4
.L_2:
        /*000c*/ 	.byte	0x04, 0x11
        /*000e*/ 	.short	(.L_4 - .L_3)
	.align		4
.L_3:
        /*0010*/ 	.word	index@($__internal_0_$__cuda_sm3x_div_rn_noftz_f32_slowpath)
        /*0014*/ 	.word	0x00000008


	//----- nvinfo : EIATTR_FRAME_SIZE
	.align		4
.L_4:
        /*0018*/ 	.byte	0x04, 0x11
        /*001a*/ 	.short	(.L_6 - .L_5)
	.align		4
.L_5:
        /*001c*/ 	.word	index@(_Z7computefiffPfifffffff)
        /*0020*/ 	.word	0x00000008


	//----- nvinfo : EIATTR_MIN_STACK_SIZE
	.align		4
.L_6:
        /*0024*/ 	.byte	0x04, 0x12
        /*0026*/ 	.short	(.L_8 - .L_7)
	.align		4
.L_7:
        /*0028*/ 	.word	index@(_Z7computefiffPfifffffff)
        /*002c*/ 	.word	0x00000008
.L_8:


//--------------------- .nv.compat                --------------------------
	.section	.nv.compat,"",@"SHT_CUDA_COMPAT_INFO"
	.align	4
        /*0000*/ 	.byte	0x02, 0x09, 0x00, 0x00, 0x02, 0x02, 0x01, 0x00, 0x02, 0x05, 0x05, 0x00, 0x03, 0x07, 0x01, 0x01
        /*0010*/ 	.byte	0x02, 0x03, 0x00, 0x00, 0x02, 0x06, 0x01, 0x00, 0x04, 0x0b, 0x08, 0x00, 0x01, 0x00, 0x00, 0x00
        /*0020*/ 	.byte	0x00, 0x00, 0x00, 0x00


//--------------------- .nv.info._Z7computefiffPfifffffff --------------------------
	.section	.nv.info._Z7computefiffPfifffffff,"",@"SHT_CUDA_INFO"
	.sectionflags	@""
	.align	4


	//----- nvinfo : EIATTR_CUDA_API_VERSION
	.align		4
        /*0000*/ 	.byte	0x04, 0x37
        /*0002*/ 	.short	(.L_10 - .L_9)
.L_9:
        /*0004*/ 	.word	0x00000082


	//----- nvinfo : EIATTR_KPARAM_INFO
	.align		4
.L_10:
        /*0008*/ 	.byte	0x04, 0x17
        /*000a*/ 	.short	(.L_12 - .L_11)
.L_11:
        /*000c*/ 	.word	0x00000000
        /*0010*/ 	.short	0x000c
        /*0012*/ 	.short	0x0034
        /*0014*/ 	.byte	0x00, 0xf0, 0x11, 0x00


	//----- nvinfo : EIATTR_KPARAM_INFO
	.align		4
.L_12:
        /*0018*/ 	.byte	0x04, 0x17
        /*001a*/ 	.short	(.L_14 - .L_13)
.L_13:
        /*001c*/ 	.word	0x00000000
        /*0020*/ 	.short	0x000b
        /*0022*/ 	.short	0x0030
        /*0024*/ 	.byte	0x00, 0xf0, 0x11, 0x00


	//----- nvinfo : EIATTR_KPARAM_INFO
	.align		4
.L_14:
        /*0028*/ 	.byte	0x04, 0x17
        /*002a*/ 	.short	(.L_16 - .L_15)
.L_15:
        /*002c*/ 	.word	0x00000000
        /*0030*/ 	.short	0x000a
        /*0032*/ 	.short	0x002c
        /*0034*/ 	.byte	0x00, 0xf0, 0x11, 0x00


	//----- nvinfo : EIATTR_KPARAM_INFO
	.align		4
.L_16:
        /*0038*/ 	.byte	0x04, 0x17
        /*003a*/ 	.short	(.L_18 - .L_17)
.L_17:
        /*003c*/ 	.word	0x00000000
        /*0040*/ 	.short	0x0009
        /*0042*/ 	.short	0x0028
        /*0044*/ 	.byte	0x00, 0xf0, 0x11, 0x00


	//----- nvinfo : EIATTR_KPARAM_INFO
	.align		4
.L_18:
        /*0048*/ 	.byte	0x04, 0x17
        /*004a*/ 	.short	(.L_20 - .L_19)
.L_19:
        /*004c*/ 	.word	0x00000000
        /*0050*/ 	.short	0x0008
        /*0052*/ 	.short	0x0024
        /*0054*/ 	.byte	0x00, 0xf0, 0x11, 0x00


	//----- nvinfo : EIATTR_KPARAM_INFO
	.align		4
.L_20:
        /*0058*/ 	.byte	0x04, 0x17
        /*005a*/ 	.short	(.L_22 - .L_21)
.L_21:
        /*005c*/ 	.word	0x00000000
        /*0060*/ 	.short	0x0007
        /*0062*/ 	.short	0x0020
        /*0064*/ 	.byte	0x00, 0xf0, 0x11, 0x00


	//----- nvinfo : EIATTR_KPARAM_INFO
	.align		4
.L_22:
        /*0068*/ 	.byte	0x04, 0x17
        /*006a*/ 	.short	(.L_24 - .L_23)
.L_23:
        /*006c*/ 	.word	0x00000000
        /*0070*/ 	.short	0x0006
        /*0072*/ 	.short	0x001c
        /*0074*/ 	.byte	0x00, 0xf0, 0x11, 0x00


	//----- nvinfo : EIATTR_KPARAM_INFO
	.align		4
.L_24:
        /*0078*/ 	.byte	0x04, 0x17
        /*007a*/ 	.short	(.L_26 - .L_25)
.L_25:
        /*007c*/ 	.word	0x00000000
        /*0080*/ 	.short	0x0005
        /*0082*/ 	.short	0x0018
        /*0084*/ 	.byte	0x00, 0xf0, 0x11, 0x00


	//----- nvinfo : EIATTR_KPARAM_INFO
	.align		4
.L_26:
        /*0088*/ 	.byte	0x04, 0x17
        /*008a*/ 	.short	(.L_28 - .L_27)
.L_27:
        /*008c*/ 	.word	0x00000000
        /*0090*/ 	.short	0x0004
        /*0092*/ 	.short	0x0010
        /*0094*/ 	.byte	0x00, 0xf5, 0x21, 0x00


	//----- nvinfo : EIATTR_KPARAM_INFO
	.align		4
.L_28:
        /*0098*/ 	.byte	0x04, 0x17
        /*009a*/ 	.short	(.L_30 - .L_29)
.L_29:
        /*009c*/ 	.word	0x00000000
        /*00a0*/ 	.short	0x0003
        /*00a2*/ 	.short	0x000c
        /*00a4*/ 	.byte	0x00, 0xf0, 0x11, 0x00


	//----- nvinfo : EIATTR_KPARAM_INFO
	.align		4
.L_30:
        /*00a8*/ 	.byte	0x04, 0x17
        /*00aa*/ 	.short	(.L_32 - .L_31)
.L_31:
        /*00ac*/ 	.word	0x00000000
        /*00b0*/ 	.short	0x0002
        /*00b2*/ 	.short	0x0008
        /*00b4*/ 	.byte	0x00, 0xf0, 0x11, 0x00


	//----- nvinfo : EIATTR_KPARAM_INFO
	.align		4
.L_32:
        /*00b8*/ 	.byte	0x04, 0x17
        /*00ba*/ 	.short	(.L_34 - .L_33)
.L_33:
        /*00bc*/ 	.word	0x00000000
        /*00c0*/ 	.short	0x0001
        /*00c2*/ 	.short	0x0004
        /*00c4*/ 	.byte	0x00, 0xf0, 0x11, 0x00


	//----- nvinfo : EIATTR_KPARAM_INFO
	.align		4
.L_34:
        /*00c8*/ 	.byte	0x04, 0x17
        /*00ca*/ 	.short	(.L_36 - .L_35)
.L_35:
        /*00cc*/ 	.word	0x00000000
        /*00d0*/ 	.short	0x0000
        /*00d2*/ 	.short	0x0000
        /*00d4*/ 	.byte	0x00, 0xf0, 0x11, 0x00


	//----- nvinfo : EIATTR_SPARSE_MMA_MASK
	.align		4
.L_36:
        /*00d8*/ 	.byte	0x03, 0x50
        /*00da*/ 	.short	0x0000


	//----- nvinfo : EIATTR_MAXREG_COUNT
	.align		4
        /*00dc*/ 	.byte	0x03, 0x1b
        /*00de*/ 	.short	0x00ff


	//----- nvinfo : EIATTR_EXTERNS
	.align		4
        /*00e0*/ 	.byte	0x04, 0x0f
        /*00e2*/ 	.short	(.L_38 - .L_37)


	//   ....[0]....
	.align		4
.L_37:
        /*00e4*/ 	.word	index@(vprintf)


	//----- nvinfo : EIATTR_MERCURY_ISA_VERSION
	.align		4
.L_38:
        /*00e8*/ 	.byte	0x03, 0x5f
        /*00ea*/ 	.short	0x0101


	//----- nvinfo : EIATTR_VRC_CTA_INIT_COUNT
	.align		4
        /*00ec*/ 	.byte	0x02, 0x4a
	.zero		1
	.zero		1


	//----- nvinfo : EIATTR_SYSCALL_OFFSETS
	.align		4
        /*00f0*/ 	.byte	0x04, 0x46
        /*00f2*/ 	.short	(.L_40 - .L_39)


	//   ....[0]....
.L_39:
        /*00f4*/ 	.word	0x000014d0


	//----- nvinfo : EIATTR_EXIT_INSTR_OFFSETS
	.align		4
.L_40:
        /*00f8*/ 	.byte	0x04, 0x1c
        /*00fa*/ 	.short	(.L_42 - .L_41)


	//   ....[0]....
.L_41:
        /*00fc*/ 	.word	0x000014e0


	//----- nvinfo : EIATTR_CRS_STACK_SIZE
	.align		4
.L_42:
        /*0100*/ 	.byte	0x04, 0x1e
        /*0102*/ 	.short	(.L_44 - .L_43)
.L_43:
        /*0104*/ 	.word	0x00000000


	//----- nvinfo : EIATTR_CBANK_PARAM_SIZE
	.align		4
.L_44:
        /*0108*/ 	.byte	0x03, 0x19
        /*010a*/ 	.short	0x0038


	//----- nvinfo : EIATTR_PARAM_CBANK
	.align		4
        /*010c*/ 	.byte	0x04, 0x0a
        /*010e*/ 	.short	(.L_46 - .L_45)
	.align		4
.L_45:
        /*0110*/ 	.word	index@(.nv.constant0._Z7computefiffPfifffffff)
        /*0114*/ 	.short	0x0380
        /*0116*/ 	.short	0x0038


	//----- nvinfo : EIATTR_SW_WAR
	.align		4
.L_46:
        /*0118*/ 	.byte	0x04, 0x36
        /*011a*/ 	.short	(.L_48 - .L_47)
.L_47:
        /*011c*/ 	.word	0x00000008
.L_48:


//--------------------- .nv.callgraph             --------------------------
	.section	.nv.callgraph,"",@"SHT_CUDA_CALLGRAPH"
	.align	4
	.sectionentsize	8
	.align		4
        /*0000*/ 	.word	0x00000000
	.align		4
        /*0004*/ 	.word	0xffffffff
	.align		4
        /*0008*/ 	.word	index@(_Z7computefiffPfifffffff)
	.align		4
        /*000c*/ 	.word	index@(vprintf)
	.align		4
        /*0010*/ 	.word	0x00000000
	.align		4
        /*0014*/ 	.word	0xfffffffe
	.align		4
        /*0018*/ 	.word	0x00000000
	.align		4
        /*001c*/ 	.word	0xfffffffd
	.align		4
        /*0020*/ 	.word	0x00000000
	.align		4
        /*0024*/ 	.word	0xfffffffc


//--------------------- .nv.constant4             --------------------------
	.section	.nv.constant4,"a",@progbits
	.align	8
	.align		8
.nv.constant4:
        /*0000*/ 	.dword	vprintf
	.align		8
        /*0008*/ 	.dword	$str


//--------------------- .text._Z7computefiffPfifffffff --------------------------
	.section	.text._Z7computefiffPfifffffff,"ax",@progbits
	.align	128
        .global         _Z7computefiffPfifffffff
        .type           _Z7computefiffPfifffffff,@function
        .size           _Z7computefiffPfifffffff,(.L_x_24 - _Z7computefiffPfifffffff)
        .other          _Z7computefiffPfifffffff,@"STO_CUDA_ENTRY STV_DEFAULT"
_Z7computefiffPfifffffff:
.text._Z7computefiffPfifffffff:
[----:B------:R-:W0:Y:S08]  /*0000*/  LDC R1, c[0x0][0x37c] ;  /* 0x0000df00ff017b82 */ /* 0x000e300000000800 */
[----:B------:R-:W1:Y:S01]  /*0010*/  LDC R0, c[0x0][0x38c] ;  /* 0x0000e300ff007b82 */ /* 0x000e620000000800 */
[----:B------:R-:W-:Y:S01]  /*0020*/  HFMA2 R3, -RZ, RZ, 8.27312469482421875e-05, 407.75 ;  /* 0x056c5e5fff037431 */ /* 0x000fe200000001ff */
[----:B------:R-:W2:Y:S01]  /*0030*/  LDCU UR4, c[0x0][0x2f8] ;  /* 0x00005f00ff0477ac */ /* 0x000ea20008000800 */
[----:B0-----:R-:W-:Y:S01]  /*0040*/  IADD3 R1, PT, PT, R1, -0x8, RZ ;  /* 0xfffffff801017810 */ /* 0x001fe20007ffe0ff */
[----:B------:R-:W-:Y:S01]  /*0050*/  UMOV UR6, 0x283d18f ;  /* 0x0283d18f00067882 */ /* 0x000fe20000000000 */
[----:B------:R-:W0:Y:S01]  /*0060*/  LDCU UR5, c[0x0][0x2fc] ;  /* 0x00005f80ff0577ac */ /* 0x000e220008000800 */
[----:B------:R-:W-:-:S02]  /*0070*/  MOV R9, UR6 ;  /* 0x0000000600097c02 */ /* 0x000fc40008000f00 */
[----:B--2---:R-:W-:Y:S01]  /*0080*/  IADD3 R6, P1, PT, R1, UR4, RZ ;  /* 0x0000000401067c10 */ /* 0x004fe2000ff3e0ff */
[----:B-1----:R-:W-:Y:S01]  /*0090*/  FFMA R0, R0, R3, -1.5540399969362221317e-42 ;  /* 0x8000045500007423 */ /* 0x002fe20000000003 */
[----:B------:R-:W-:Y:S02]  /*00a0*/  MOV R3, 0x42fc0000 ;  /* 0x42fc000000037802 */ /* 0x000fe40000000f00 */
[----:B0-----:R-:W-:Y:S01]  /*00b0*/  IADD3.X R7, PT, PT, RZ, UR5, RZ, P1, !PT ;  /* 0x00000005ff077c10 */ /* 0x001fe20008ffe4ff */
[----:B------:R-:W-:-:S06]  /*00c0*/  FMUL R2, |R0|, 1.4426950216293334961 ;  /* 0x3fb8aa3b00027820 */ /* 0x000fcc0000400200 */
[----:B------:R-:W0:Y:S02]  /*00d0*/  FRND.TRUNC R2, R2 ;  /* 0x0000000200027307 */ /* 0x000e24000020d000 */
[----:B0-----:R-:W-:Y:S02]  /*00e0*/  FSETP.GT.AND P0, PT, |R2|, 126, PT ;  /* 0x42fc00000200780b */ /* 0x001fe40003f04200 */
[----:B------:R-:W-:-:S04]  /*00f0*/  LOP3.LUT R3, R3, 0x80000000, R2, 0xb8, !PT ;  /* 0x8000000003037812 */ /* 0x000fc800078eb802 */
[----:B------:R-:W-:-:S05]  /*0100*/  FSEL R3, R3, R2, P0 ;  /* 0x0000000203037208 */ /* 0x000fca0000000000 */
[----:B------:R-:W-:-:S04]  /*0110*/  FFMA R0, R3, -0.69314718246459960938, |R0| ;  /* 0xbf31721803007823 */ /* 0x000fc80000000400 */
[C---:B------:R-:W-:Y:S01]  /*0120*/  FFMA R0, R3.reuse, 1.9046542121259335545e-09, R0 ;  /* 0x3102e30803007823 */ /* 0x040fe20000000000 */
[----:B------:R-:W-:-:S03]  /*0130*/  FADD R3, R3, 12583037 ;  /* 0x4b40007d03037421 */ /* 0x000fc60000000000 */
[----:B------:R-:W-:Y:S02]  /*0140*/  FMUL R0, R0, 1.4426950216293334961 ;  /* 0x3fb8aa3b00007820 */ /* 0x000fe40000400000 */
[----:B------:R-:W-:-:S04]  /*0150*/  SHF.L.U32 R3, R3, 0x17, RZ ;  /* 0x0000001703037819 */ /* 0x000fc800000006ff */
[----:B------:R-:W0:Y:S02]  /*0160*/  MUFU.EX2 R0, R0 ;  /* 0x0000000000007308 */ /* 0x000e240000000800 */
[----:B0-----:R-:W-:-:S06]  /*0170*/  FMUL R3, R3, R0 ;  /* 0x0000000003037220 */ /* 0x001fcc0000400000 */
[----:B------:R-:W0:Y:S02]  /*0180*/  MUFU.RCP R2, R3 ;  /* 0x0000000300027308 */ /* 0x000e240000001000 */
[----:B0-----:R-:W-:-:S04]  /*0190*/  FMUL.FTZ R2, R2, 0.125 ;  /* 0x3e00000002027820 */ /* 0x001fc80000410000 */
[----:B------:R-:W-:-:S04]  /*01a0*/  FFMA R2, R3, 2, R2 ;  /* 0x4000000003027823 */ /* 0x000fc80000000002 */
[----:B------:R-:W-:-:S04]  /*01b0*/  FADD R2, R2, -1.2783999703237921992e-36 ;  /* 0x83d9822c02027421 */ /* 0x000fc80000000000 */
[----:B------:R-:W0:Y:S08]  /*01c0*/  MUFU.RCP R5, R2 ;  /* 0x0000000200057308 */ /* 0x000e300000001000 */
[----:B------:R-:W1:Y:S01]  /*01d0*/  FCHK P0, R9, R2 ;  /* 0x0000000209007302 */ /* 0x000e620000000000 */
[----:B0-----:R-:W-:-:S04]  /*01e0*/  FFMA R0, -R2, R5, 1 ;  /* 0x3f80000002007423 */ /* 0x001fc80000000105 */
[----:B------:R-:W-:-:S04]  /*01f0*/  FFMA R0, R5, R0, R5 ;  /* 0x0000000005007223 */ /* 0x000fc80000000005 */
[----:B------:R-:W-:-:S04]  /*0200*/  FFMA R3, R0, 1.9369000728659971481e-37, RZ ;  /* 0x0283d18f00037823 */ /* 0x000fc800000000ff */
[----:B------:R-:W-:-:S04]  /*0210*/  FFMA R4, -R2, R3, 1.9369000728659971481e-37 ;  /* 0x0283d18f02047423 */ /* 0x000fc80000000103 */
[----:B------:R-:W-:Y:S01]  /*0220*/  FFMA R0, R0, R4, R3 ;  /* 0x0000000400007223 */ /* 0x000fe20000000003 */
[----:B-1----:R-:W-:Y:S06]  /*0230*/  @!P0 BRA `(.L_x_0) ;  /* 0x0000000000148947 */ /* 0x002fec0003800000 */
[----:B------:R-:W-:Y:S01]  /*0240*/  IMAD.MOV.U32 R3, RZ, RZ, R2 ;  /* 0x000000ffff037224 */ /* 0x000fe200078e0002 */
[----:B------:R-:W-:Y:S02]  /*0250*/  MOV R2, 0x283d18f ;  /* 0x0283d18f00027802 */ /* 0x000fe40000000f00 */
[----:B------:R-:W-:-:S07]  /*0260*/  MOV R4, 0x280 ;  /* 0x0000028000047802 */ /* 0x000fce0000000f00 */
[----:B------:R-:W-:Y:S05]  /*0270*/  CALL.REL.NOINC `($__internal_0_$__cuda_sm3x_div_rn_noftz_f32_slowpath) ;  /* 0x00000010009c7944 */ /* 0x000fea0003c00000 */
[----:B------:R-:W-:-:S07]  /*0280*/  MOV R0, R2 ;  /* 0x0000000200007202 */ /* 0x000fce0000000f00 */
.L_x_0:
[C---:B------:R-:W-:Y:S01]  /*0290*/  FMUL R2, |R0|.reuse, 1.4426950216293334961 ;  /* 0x3fb8aa3b00027820 */ /* 0x040fe20000400200 */
[----:B------:R-:W-:Y:S01]  /*02a0*/  MOV R3, 0x42fc0000 ;  /* 0x42fc000000037802 */ /* 0x000fe20000000f00 */
[----:B------:R-:W-:Y:S01]  /*02b0*/  FMUL R10, R0, R0 ;  /* 0x00000000000a7220 */ /* 0x000fe20000400000 */
[----:B------:R-:W-:Y:S01]  /*02c0*/  MOV R9, 0x363d0ada ;  /* 0x363d0ada00097802 */ /* 0x000fe20000000f00 */
[----:B------:R-:W0:Y:S02]  /*02d0*/  LDCU UR4, c[0x0][0x388] ;  /* 0x00007100ff0477ac */ /* 0x000e240008000800 */
[----:B------:R-:W1:Y:S02]  /*02e0*/  FRND.TRUNC R2, R2 ;  /* 0x0000000200027307 */ /* 0x000e64000020d000 */
[C---:B------:R-:W-:Y:S01]  /*02f0*/  FFMA R9, R10.reuse, R9, 0.00019836159481201320887 ;  /* 0x394fff490a097423 */ /* 0x040fe20000000009 */
[----:B------:R-:W2:Y:S03]  /*0300*/  LDCU UR5, c[0x0][0x380] ;  /* 0x00007000ff0577ac */ /* 0x000ea60008000800 */
[----:B------:R-:W-:-:S04]  /*0310*/  FFMA R11, R10, R9, 0.0083333496004343032837 ;  /* 0x3c08889a0a0b7423 */ /* 0x000fc80000000009 */
[----:B------:R-:W-:-:S04]  /*0320*/  FFMA R11, R10, R11, 0.16666667163372039795 ;  /* 0x3e2aaaab0a0b7423 */ /* 0x000fc8000000000b */
[----:B------:R-:W-:Y:S01]  /*0330*/  FMUL R11, R10, R11 ;  /* 0x0000000b0a0b7220 */ /* 0x000fe20000400000 */
[----:B-1----:R-:W-:Y:S02]  /*0340*/  FSETP.GT.AND P0, PT, |R2|, 126, PT ;  /* 0x42fc00000200780b */ /* 0x002fe40003f04200 */
[----:B------:R-:W-:-:S04]  /*0350*/  LOP3.LUT R3, R3, 0x80000000, R2, 0xb8, !PT ;  /* 0x8000000003037812 */ /* 0x000fc800078eb802 */
[----:B------:R-:W-:Y:S02]  /*0360*/  FSEL R3, R3, R2, P0 ;  /* 0x0000000203037208 */ /* 0x000fe40000000000 */
[----:B------:R-:W-:-:S03]  /*0370*/  FSETP.GE.AND P0, PT, |R0|, 1, PT ;  /* 0x3f8000000000780b */ /* 0x000fc60003f06200 */
[----:B------:R-:W-:-:S04]  /*0380*/  FFMA R4, R3, -0.69314718246459960938, |R0| ;  /* 0xbf31721803047823 */ /* 0x000fc80000000400 */
[C---:B------:R-:W-:Y:S01]  /*0390*/  FFMA R4, R3.reuse, 1.9046542121259335545e-09, R4 ;  /* 0x3102e30803047823 */ /* 0x040fe20000000004 */
[----:B------:R-:W-:-:S03]  /*03a0*/  FADD R3, R3, 12583037 ;  /* 0x4b40007d03037421 */ /* 0x000fc60000000000 */
[----:B------:R-:W-:Y:S02]  /*03b0*/  FMUL R4, R4, 1.4426950216293334961 ;  /* 0x3fb8aa3b04047820 */ /* 0x000fe40000400000 */
[----:B------:R-:W-:-:S04]  /*03c0*/  SHF.L.U32 R3, R3, 0x17, RZ ;  /* 0x0000001703037819 */ /* 0x000fc800000006ff */
[----:B------:R-:W1:Y:S02]  /*03d0*/  MUFU.EX2 R4, R4 ;  /* 0x0000000400047308 */ /* 0x000e640000000800 */
[----:B-1----:R-:W-:Y:S02]  /*03e0*/  FMUL R5, R3, R4 ;  /* 0x0000000403057220 */ /* 0x002fe40000400000 */
[----:B------:R-:W1:Y:S04]  /*03f0*/  LDC.64 R2, c[0x0][0x380] ;  /* 0x0000e000ff027b82 */ /* 0x000e680000000a00 */
[----:B------:R-:W3:Y:S02]  /*0400*/  MUFU.RCP R8, R5 ;  /* 0x0000000500087308 */ /* 0x000ee40000001000 */
[----:B---3--:R-:W-:-:S04]  /*0410*/  FMUL.FTZ R8, R8, -0.125 ;  /* 0xbe00000008087820 */ /* 0x008fc80000410000 */
[----:B------:R-:W-:-:S05]  /*0420*/  FFMA R9, R5, 2, R8 ;  /* 0x4000000005097823 */ /* 0x000fca0000000008 */
[--C-:B------:R-:W-:Y:S01]  /*0430*/  LOP3.LUT R9, R9, 0x80000000, R0.reuse, 0xb8, !PT ;  /* 0x8000000009097812 */ /* 0x100fe200078eb800 */
[----:B------:R-:W-:Y:S01]  /*0440*/  @!P0 FFMA R9, R11, R0, R0 ;  /* 0x000000000b098223 */ /* 0x000fe20000000000 */
[----:B-1----:R-:W-:Y:S01]  /*0450*/  ISETP.GE.AND P0, PT, R3, 0x1, PT ;  /* 0x000000010300780c */ /* 0x002fe20003f06270 */
[----:B--2---:R-:W-:Y:S02]  /*0460*/  IMAD.U32 R0, RZ, RZ, UR5 ;  /* 0x00000005ff007e24 */ /* 0x004fe4000f8e00ff */
[----:B0-----:R-:W-:-:S05]  /*0470*/  FMUL R9, R9, UR4 ;  /* 0x0000000409097c20 */ /* 0x001fca0008400000 */
[----:B------:R-:W-:-:S13]  /*0480*/  FSETP.LTU.OR P0, PT, R9, R2, !P0 ;  /* 0x000000020900720b */ /* 0x000fda0004709400 */
[----:B------:R-:W-:Y:S05]  /*0490*/  @P0 BRA `(.L_x_1) ;  /* 0x0000000c00ec0947 */ /* 0x000fea0003800000 */
[----:B------:R-:W0:Y:S01]  /*04a0*/  LDC.64 R8, c[0x0][0x3a8] ;  /* 0x0000ea00ff087b82 */ /* 0x000e220000000a00 */
[----:B------:R-:W-:Y:S02]  /*04b0*/  UMOV UR4, 0x20157c8c ;  /* 0x20157c8c00047882 */ /* 0x000fe40000000000 */
[----:B------:R-:W-:Y:S01]  /*04c0*/  MOV R10, UR4 ;  /* 0x00000004000a7c02 */ /* 0x000fe20008000f00 */
[----:B0-----:R-:W0:Y:S01]  /*04d0*/  MUFU.RCP R2, R9 ;  /* 0x0000000900027308 */ /* 0x001e220000001000 */
[----:B------:R-:W-:-:S07]  /*04e0*/  FMUL R0, R8, 1.9420998991035365333e-37 ;  /* 0x02842c2708007820 */ /* 0x000fce0000400000 */
[----:B------:R-:W1:Y:S01]  /*04f0*/  FCHK P0, -R10, R9 ;  /* 0x000000090a007302 */ /* 0x000e620000000100 */
[----:B0-----:R-:W-:-:S04]  /*0500*/  FFMA R3, R2, -R9, 1 ;  /* 0x3f80000002037423 */ /* 0x001fc80000000809 */
[----:B------:R-:W-:-:S04]  /*0510*/  FFMA R2, R2, R3, R2 ;  /* 0x0000000302027223 */ /* 0x000fc80000000002 */
[----:B------:R-:W-:-:S04]  /*0520*/  FFMA R3, R2, -1.26620000182307012e-19, RZ ;  /* 0xa0157c8c02037823 */ /* 0x000fc800000000ff */
[----:B------:R-:W-:-:S04]  /*0530*/  FFMA R4, R3, -R9, -1.26620000182307012e-19 ;  /* 0xa0157c8c03047423 */ /* 0x000fc80000000809 */
[----:B------:R-:W-:Y:S01]  /*0540*/  FFMA R2, R2, R4, R3 ;  /* 0x0000000402027223 */ /* 0x000fe20000000003 */
[----:B-1----:R-:W-:Y:S06]  /*0550*/  @!P0 BRA `(.L_x_2) ;  /* 0x0000000000108947 */ /* 0x002fec0003800000 */
[----:B------:R-:W0:Y:S01]  /*0560*/  LDC R3, c[0x0][0x3ac] ;  /* 0x0000eb00ff037b82 */ /* 0x000e220000000800 */
[----:B------:R-:W-:Y:S02]  /*0570*/  MOV R2, 0xa0157c8c ;  /* 0xa0157c8c00027802 */ /* 0x000fe40000000f00 */
[----:B------:R-:W-:-:S07]  /*0580*/  MOV R4, 0x5a0 ;  /* 0x000005a000047802 */ /* 0x000fce0000000f00 */
[----:B0-----:R-:W-:Y:S05]  /*0590*/  CALL.REL.NOINC `($__internal_0_$__cuda_sm3x_div_rn_noftz_f32_slowpath) ;  /* 0x0000000c00d47944 */ /* 0x001fea0003c00000 */
.L_x_2:
[----:B------:R-:W-:Y:S01]  /*05a0*/  FADD R2, R2, -1.0252000010074284494e-36 ;  /* 0x83ae6dc202027421 */ /* 0x000fe20000000000 */
[----:B------:R-:W-:Y:S01]  /*05b0*/  HFMA2 R5, -RZ, RZ, 0.890625, -0.00056934356689453125 ;  /* 0x3b2090aaff057431 */ /* 0x000fe200000001ff */
[----:B------:R-:W-:Y:S02]  /*05c0*/  MOV R8, 0x3f6ee581 ;  /* 0x3f6ee58100087802 */ /* 0x000fe40000000f00 */
[----:B------:R-:W0:Y:S01]  /*05d0*/  MUFU.RCP R3, |R2| ;  /* 0x4000000200037308 */ /* 0x000e220000001000 */
[----:B------:R-:W-:-:S04]  /*05e0*/  FSETP.GT.AND P0, PT, |R2|, 1, PT ;  /* 0x3f8000000200780b */ /* 0x000fc80003f04200 */
[----:B0-----:R-:W-:-:S05]  /*05f0*/  FSEL R3, R3, |R2|, P0 ;  /* 0x4000000203037208 */ /* 0x001fca0000000000 */
[----:B------:R-:W-:-:S04]  /*0600*/  FMUL R4, R3, R3 ;  /* 0x0000000303047220 */ /* 0x000fc80000400000 */
[----:B------:R-:W-:-:S04]  /*0610*/  FFMA R5, R4, R5, -0.014396979473531246185 ;  /* 0xbc6be14f04057423 */ /* 0x000fc80000000005 */
[----:B------:R-:W-:-:S04]  /*0620*/  FFMA R5, R4, R5, 0.039849750697612762451 ;  /* 0x3d23397e04057423 */ /* 0x000fc80000000005 */
[----:B------:R-:W-:-:S04]  /*0630*/  FFMA R5, R4, R5, -0.072529748082160949707 ;  /* 0xbd948a7a04057423 */ /* 0x000fc80000000005 */
[----:B------:R-:W-:-:S04]  /*0640*/  FFMA R5, R4, R5, 0.10518480092287063599 ;  /* 0x3dd76b2104057423 */ /* 0x000fc80000000005 */
[----:B------:R-:W-:-:S04]  /*0650*/  FFMA R5, R4, R5, -0.14171802997589111328 ;  /* 0xbe111e8804057423 */ /* 0x000fc80000000005 */
[----:B------:R-:W-:-:S04]  /*0660*/  FFMA R5, R4, R5, 0.19988775253295898438 ;  /* 0x3e4caf6004057423 */ /* 0x000fc80000000005 */
[----:B------:R-:W-:-:S04]  /*0670*/  FFMA R5, R4, R5, -0.33332940936088562012 ;  /* 0xbeaaaa2704057423 */ /* 0x000fc80000000005 */
[----:B------:R-:W-:-:S04]  /*0680*/  FMUL R4, R4, R5 ;  /* 0x0000000504047220 */ /* 0x000fc80000400000 */
[----:B------:R-:W-:-:S04]  /*0690*/  FFMA R3, R3, R4, R3 ;  /* 0x0000000403037223 */ /* 0x000fc80000000003 */
[----:B------:R-:W-:Y:S01]  /*06a0*/  @P0 FFMA R3, R8, 1.6832555532455444336, -R3 ;  /* 0x3fd774eb08030823 */ /* 0x000fe20000000803 */
[----:B------:R-:W-:-:S04]  /*06b0*/  FSETP.NAN.AND P0, PT, |R2|, |R2|, PT ;  /* 0x400000020200720b */ /* 0x000fc80003f08200 */
[----:B------:R-:W-:-:S04]  /*06c0*/  LOP3.LUT R2, R3, 0x80000000, R2, 0xb8, !PT ;  /* 0x8000000003027812 */ /* 0x000fc800078eb802 */
[----:B------:R-:W-:-:S04]  /*06d0*/  FSEL R5, R2, R3, !P0 ;  /* 0x0000000302057208 */ /* 0x000fc80004000000 */
[----:B------:R-:W0:Y:S08]  /*06e0*/  MUFU.RCP R2, R5 ;  /* 0x0000000500027308 */ /* 0x000e300000001000 */
[----:B------:R-:W1:Y:S01]  /*06f0*/  FCHK P0, R0, R5 ;  /* 0x0000000500007302 */ /* 0x000e620000000000 */
[----:B0-----:R-:W-:-:S04]  /*0700*/  FFMA R3, -R5, R2, 1 ;  /* 0x3f80000005037423 */ /* 0x001fc80000000102 */
[----:B------:R-:W-:-:S04]  /*0710*/  FFMA R3, R2, R3, R2 ;  /* 0x0000000302037223 */ /* 0x000fc80000000002 */
[----:B------:R-:W-:-:S04]  /*0720*/  FFMA R2, R0, R3, RZ ;  /* 0x0000000300027223 */ /* 0x000fc800000000ff */
[----:B------:R-:W-:-:S04]  /*0730*/  FFMA R4, -R5, R2, R0 ;  /* 0x0000000205047223 */ /* 0x000fc80000000100 */
[----:B------:R-:W-:Y:S01]  /*0740*/  FFMA R3, R3, R4, R2 ;  /* 0x0000000403037223 */ /* 0x000fe20000000002 */
[----:B-1----:R-:W-:Y:S06]  /*0750*/  @!P0 BRA `(.L_x_3) ;  /* 0x0000000000148947 */ /* 0x002fec0003800000 */
[----:B------:R-:W-:Y:S01]  /*0760*/  MOV R2, R0 ;  /* 0x0000000000027202 */ /* 0x000fe20000000f00 */
[----:B------:R-:W-:Y:S01]  /*0770*/  IMAD.MOV.U32 R3, RZ, RZ, R5 ;  /* 0x000000ffff037224 */ /* 0x000fe200078e0005 */
[----:B------:R-:W-:-:S07]  /*0780*/  MOV R4, 0x7a0 ;  /* 0x000007a000047802 */ /* 0x000fce0000000f00 */
[----:B------:R-:W-:Y:S05]  /*0790*/  CALL.REL.NOINC `($__internal_0_$__cuda_sm3x_div_rn_noftz_f32_slowpath) ;  /* 0x0000000c00547944 */ /* 0x000fea0003c00000 */
[----:B------:R-:W-:-:S07]  /*07a0*/  MOV R3, R2 ;  /* 0x0000000200037202 */ /* 0x000fce0000000f00 */
.L_x_3:
[----:B------:R-:W0:Y:S01]  /*07b0*/  LDCU UR4, c[0x0][0x3a4] ;  /* 0x00007480ff0477ac */ /* 0x000e220008000800 */
[----:B------:R-:W1:Y:S01]  /*07c0*/  MUFU.RCP R0, R3 ;  /* 0x0000000300007308 */ /* 0x000e620000001000 */
[----:B0-----:R-:W-:Y:S01]  /*07d0*/  MOV R4, UR4 ;  /* 0x0000000400047c02 */ /* 0x001fe20008000f00 */
[----:B-1----:R-:W-:-:S06]  /*07e0*/  FFMA R5, R0, -R3, 1 ;  /* 0x3f80000000057423 */ /* 0x002fcc0000000803 */
[----:B------:R-:W0:Y:S01]  /*07f0*/  FCHK P0, R4, R3 ;  /* 0x0000000304007302 */ /* 0x000e220000000000 */
[----:B------:R-:W-:-:S04]  /*0800*/  FFMA R0, R0, R5, R0 ;  /* 0x0000000500007223 */ /* 0x000fc80000000000 */
[----:B------:R-:W-:-:S04]  /*0810*/  FFMA R2, R0, UR4, RZ ;  /* 0x0000000400027c23 */ /* 0x000fc800080000ff */
[----:B------:R-:W-:-:S04]  /*0820*/  FFMA R5, R2, -R3, UR4 ;  /* 0x0000000402057e23 */ /* 0x000fc80008000803 */
[----:B------:R-:W-:Y:S01]  /*0830*/  FFMA R0, R0, R5, R2 ;  /* 0x0000000500007223 */ /* 0x000fe20000000002 */
[----:B0-----:R-:W-:Y:S06]  /*0840*/  @!P0 BRA `(.L_x_4) ;  /* 0x0000000000108947 */ /* 0x001fec0003800000 */
[----:B------:R-:W0:Y:S01]  /*0850*/  LDC R2, c[0x0][0x3a4] ;  /* 0x0000e900ff027b82 */ /* 0x000e220000000800 */
[----:B------:R-:W-:-:S07]  /*0860*/  MOV R4, 0x880 ;  /* 0x0000088000047802 */ /* 0x000fce0000000f00 */
[----:B0-----:R-:W-:Y:S05]  /*0870*/  CALL.REL.NOINC `($__internal_0_$__cuda_sm3x_div_rn_noftz_f32_slowpath) ;  /* 0x0000000c001c7944 */ /* 0x001fea0003c00000 */
[----:B------:R-:W-:-:S07]  /*0880*/  MOV R0, R2 ;  /* 0x0000000200007202 */ /* 0x000fce0000000f00 */
.L_x_4:
[----:B------:R-:W0:Y:S02]  /*0890*/  LDCU UR4, c[0x0][0x3a0] ;  /* 0x00007400ff0477ac */ /* 0x000e240008000800 */
[----:B0-----:R-:W-:Y:S01]  /*08a0*/  FADD R4, R0, UR4 ;  /* 0x0000000400047e21 */ /* 0x001fe20008000000 */
[----:B------:R-:W-:Y:S02]  /*08b0*/  UMOV UR4, 0x79e8edff ;  /* 0x79e8edff00047882 */ /* 0x000fe40000000000 */
[----:B------:R-:W-:Y:S01]  /*08c0*/  MOV R5, UR4 ;  /* 0x0000000400057c02 */ /* 0x000fe20008000f00 */
[----:B------:R-:W0:Y:S08]  /*08d0*/  MUFU.RCP R0, R4 ;  /* 0x0000000400007308 */ /* 0x000e300000001000 */
[----:B------:R-:W1:Y:S01]  /*08e0*/  FCHK P0, R5, R4 ;  /* 0x0000000405007302 */ /* 0x000e620000000000 */
[----:B0-----:R-:W-:-:S04]  /*08f0*/  FFMA R3, -R4, R0, 1 ;  /* 0x3f80000004037423 */ /* 0x001fc80000000100 */
[----:B------:R-:W-:-:S04]  /*0900*/  FFMA R0, R0, R3, R0 ;  /* 0x0000000300007223 */ /* 0x000fc80000000000 */
[----:B------:R-:W-:-:S04]  /*0910*/  FFMA R3, R0, 1.51180000679698324139e+35, RZ ;  /* 0x79e8edff00037823 */ /* 0x000fc800000000ff */
[----:B------:R-:W-:-:S04]  /*0920*/  FFMA R2, -R4, R3, 1.51180000679698324139e+35 ;  /* 0x79e8edff04027423 */ /* 0x000fc80000000103 */
[----:B------:R-:W-:Y:S01]  /*0930*/  FFMA R2, R0, R2, R3 ;  /* 0x0000000200027223 */ /* 0x000fe20000000003 */
[----:B-1----:R-:W-:Y:S06]  /*0940*/  @!P0 BRA `(.L_x_5) ;  /* 0x0000000000108947 */ /* 0x002fec0003800000 */
[----:B------:R-:W-:Y:S01]  /*0950*/  MOV R3, R4 ;  /* 0x0000000400037202 */ /* 0x000fe20000000f00 */
[----:B------:R-:W-:Y:S01]  /*0960*/  IMAD.MOV.U32 R2, RZ, RZ, 0x79e8edff ;  /* 0x79e8edffff027424 */ /* 0x000fe200078e00ff */
[----:B------:R-:W-:-:S07]  /*0970*/  MOV R4, 0x990 ;  /* 0x0000099000047802 */ /* 0x000fce0000000f00 */
[----:B------:R-:W-:Y:S05]  /*0980*/  CALL.REL.NOINC `($__internal_0_$__cuda_sm3x_div_rn_noftz_f32_slowpath) ;  /* 0x0000000800d87944 */ /* 0x000fea0003c00000 */
.L_x_5:
[----:B------:R-:W0:Y:S01]  /*0990*/  LDCU UR4, c[0x0][0x398] ;  /* 0x00007300ff0477ac */ /* 0x000e220008000800 */
[----:B------:R-:W1:Y:S01]  /*09a0*/  LDC.64 R4, c[0x0][0x3b0] ;  /* 0x0000ec00ff047b82 */ /* 0x000e620000000a00 */
[----:B------:R-:W2:Y:S01]  /*09b0*/  LDCU.64 UR8, c[0x0][0x358] ;  /* 0x00006b00ff0877ac */ /* 0x000ea20008000a00 */
[----:B0-----:R-:W-:Y:S01]  /*09c0*/  UISETP.GE.AND UP0, UPT, UR4, 0x1, UPT ;  /* 0x000000010400788c */ /* 0x001fe2000bf06270 */
[----:B-1----:R-:W-:-:S04]  /*09d0*/  FADD R3, R5, -1.4938000651981003797e-13 ;  /* 0xaa282fdb05037421 */ /* 0x002fc80000000000 */
[----:B------:R-:W-:-:S04]  /*09e0*/  FMUL R0, R3, R4 ;  /* 0x0000000403007220 */ /* 0x000fc80000400000 */
[----:B--2---:R-:W-:Y:S05]  /*09f0*/  BRA.U !UP0, `(.L_x_6) ;  /* 0x0000000108e87547 */ /* 0x004fea000b800000 */
[----:B------:R-:W0:Y:S01]  /*0a00*/  LDC R10, c[0x0][0x384] ;  /* 0x0000e100ff0a7b82 */ /* 0x000e220000000800 */
[----:B------:R-:W-:Y:S01]  /*0a10*/  HFMA2 R5, -RZ, RZ, 0, 0 ;  /* 0x00000000ff057431 */ /* 0x000fe200000001ff */
[C---:B0-----:R-:W-:Y:S02]  /*0a20*/  ISETP.GE.U32.AND P1, PT, R10.reuse, 0x8, PT ;  /* 0x000000080a00780c */ /* 0x041fe40003f26070 */
[----:B------:R-:W-:-:S04]  /*0a30*/  LOP3.LUT R12, R10, 0x7, RZ, 0xc0, !PT ;  /* 0x000000070a0c7812 */ /* 0x000fc800078ec0ff */
[----:B------:R-:W-:-:S07]  /*0a40*/  ISETP.NE.AND P0, PT, R12, RZ, PT ;  /* 0x000000ff0c00720c */ /* 0x000fce0003f05270 */
[----:B------:R-:W-:Y:S06]  /*0a50*/  @!P1 BRA `(.L_x_7) ;  /* 0x00000000005c9947 */ /* 0x000fec0003800000 */
[----:B------:R-:W0:Y:S01]  /*0a60*/  LDCU.64 UR4, c[0x0][0x390] ;  /* 0x00007200ff0477ac */ /* 0x000e220008000a00 */
[----:B------:R-:W-:Y:S02]  /*0a70*/  LOP3.LUT R5, R10, 0x7ffffff8, RZ, 0xc0, !PT ;  /* 0x7ffffff80a057812 */ /* 0x000fe400078ec0ff */
[----:B------:R-:W-:Y:S02]  /*0a80*/  MOV R11, 0x79e8edff ;  /* 0x79e8edff000b7802 */ /* 0x000fe40000000f00 */
[----:B------:R-:W-:Y:S01]  /*0a90*/  IADD3 R4, PT, PT, -R5, RZ, RZ ;  /* 0x000000ff05047210 */ /* 0x000fe20007ffe1ff */
[----:B0-----:R-:W-:-:S04]  /*0aa0*/  UIADD3 UR4, UP0, UPT, UR4, 0x10, URZ ;  /* 0x0000001004047890 */ /* 0x001fc8000ff1e0ff */
[----:B------:R-:W-:Y:S02]  /*0ab0*/  UIADD3.X UR5, UPT, UPT, URZ, UR5, URZ, UP0, !UPT ;  /* 0x00000005ff057290 */ /* 0x000fe400087fe4ff */
[----:B------:R-:W-:-:S04]  /*0ac0*/  MOV R8, UR4 ;  /* 0x0000000400087c02 */ /* 0x000fc80008000f00 */
[----:B------:R-:W-:-:S07]  /*0ad0*/  MOV R9, UR5 ;  /* 0x0000000500097c02 */ /* 0x000fce0008000f00 */
.L_x_8:
[----:B------:R-:W-:Y:S01]  /*0ae0*/  IADD3 R4, PT, PT, R4, 0x8, RZ ;  /* 0x0000000804047810 */ /* 0x000fe20007ffe0ff */
[----:B0-----:R-:W-:Y:S01]  /*0af0*/  IMAD.MOV.U32 R2, RZ, RZ, R8 ;  /* 0x000000ffff027224 */ /* 0x001fe200078e0008 */
[----:B------:R-:W-:Y:S02]  /*0b00*/  MOV R3, R9 ;  /* 0x0000000900037202 */ /* 0x000fe40000000f00 */
[----:B------:R-:W-:Y:S02]  /*0b10*/  ISETP.NE.AND P1, PT, R4, RZ, PT ;  /* 0x000000ff0400720c */ /* 0x000fe40003f25270 */
[----:B------:R-:W-:Y:S01]  /*0b20*/  IADD3 R8, P2, PT, R2, 0x20, RZ ;  /* 0x0000002002087810 */ /* 0x000fe20007f5e0ff */
[----:B------:R0:W-:Y:S03]  /*0b30*/  STG.E desc[UR8][R2.64+-0x10], R11 ;  /* 0xfffff00b02007986 */ /* 0x0001e6000c101908 */
[----:B------:R-:W-:Y:S01]  /*0b40*/  IADD3.X R9, PT, PT, RZ, R3, RZ, P2, !PT ;  /* 0x00000003ff097210 */ /* 0x000fe200017fe4ff */
[----:B------:R0:W-:Y:S04]  /*0b50*/  STG.E desc[UR8][R2.64+-0xc], R11 ;  /* 0xfffff40b02007986 */ /* 0x0001e8000c101908 */
[----:B------:R0:W-:Y:S04]  /*0b60*/  STG.E desc[UR8][R2.64+-0x8], R11 ;  /* 0xfffff80b02007986 */ /* 0x0001e8000c101908 */
[----:B------:R0:W-:Y:S04]  /*0b70*/  STG.E desc[UR8][R2.64+-0x4], R11 ;  /* 0xfffffc0b02007986 */ /* 0x0001e8000c101908 */
[----:B------:R0:W-:Y:S04]  /*0b80*/  STG.E desc[UR8][R2.64], R11 ;  /* 0x0000000b02007986 */ /* 0x0001e8000c101908 */
[----:B------:R0:W-:Y:S04]  /*0b90*/  STG.E desc[UR8][R2.64+0x4], R11 ;  /* 0x0000040b02007986 */ /* 0x0001e8000c101908 */
[----:B------:R0:W-:Y:S04]  /*0ba0*/  STG.E desc[UR8][R2.64+0x8], R11 ;  /* 0x0000080b02007986 */ /* 0x0001e8000c101908 */
[----:B------:R0:W-:Y:S01]  /*0bb0*/  STG.E desc[UR8][R2.64+0xc], R11 ;  /* 0x00000c0b02007986 */ /* 0x0001e2000c101908 */
[----:B------:R-:W-:Y:S05]  /*0bc0*/  @P1 BRA `(.L_x_8) ;  /* 0xfffffffc00c41947 */ /* 0x000fea000383ffff */
.L_x_7:
[----:B------:R-:W-:Y:S05]  /*0bd0*/  @!P0 BRA `(.L_x_1) ;  /* 0x00000008001c8947 */ /* 0x000fea0003800000 */
[----:B------:R-:W-:Y:S02]  /*0be0*/  ISETP.GE.U32.AND P0, PT, R12, 0x4, PT ;  /* 0x000000040c00780c */ /* 0x000fe40003f06070 */
[----:B------:R-:W-:-:S04]  /*0bf0*/  LOP3.LUT R4, R10, 0x3, RZ, 0xc0, !PT ;  /* 0x000000030a047812 */ /* 0x000fc800078ec0ff */
[----:B------:R-:W-:-:S07]  /*0c00*/  ISETP.NE.AND P1, PT, R4, RZ, PT ;  /* 0x000000ff0400720c */ /* 0x000fce0003f25270 */
[----:B------:R-:W-:Y:S06]  /*0c10*/  @!P0 BRA `(.L_x_9) ;  /* 0x0000000000208947 */ /* 0x000fec0003800000 */
[----:B0-----:R-:W0:Y:S01]  /*0c20*/  LDC.64 R2, c[0x0][0x390] ;  /* 0x0000e400ff027b82 */ /* 0x001e220000000a00 */
[----:B------:R-:W-:Y:S02]  /*0c30*/  HFMA2 R9, -RZ, RZ, 48384, -6140 ;  /* 0x79e8edffff097431 */ /* 0x000fe400000001ff */
[C---:B0-----:R-:W-:Y:S01]  /*0c40*/  IMAD.WIDE.U32 R2, R5.reuse, 0x4, R2 ;  /* 0x0000000405027825 */ /* 0x041fe200078e0002 */
[----:B------:R-:W-:-:S04]  /*0c50*/  IADD3 R5, PT, PT, R5, 0x4, RZ ;  /* 0x0000000405057810 */ /* 0x000fc80007ffe0ff */
[----:B------:R1:W-:Y:S04]  /*0c60*/  STG.E desc[UR8][R2.64], R9 ;  /* 0x0000000902007986 */ /* 0x0003e8000c101908 */
[----:B------:R1:W-:Y:S04]  /*0c70*/  STG.E desc[UR8][R2.64+0x4], R9 ;  /* 0x0000040902007986 */ /* 0x0003e8000c101908 */
[----:B------:R1:W-:Y:S04]  /*0c80*/  STG.E desc[UR8][R2.64+0x8], R9 ;  /* 0x0000080902007986 */ /* 0x0003e8000c101908 */
[----:B------:R1:W-:Y:S02]  /*0c90*/  STG.E desc[UR8][R2.64+0xc], R9 ;  /* 0x00000c0902007986 */ /* 0x0003e4000c101908 */
.L_x_9:
[----:B------:R-:W-:Y:S05]  /*0ca0*/  @!P1 BRA `(.L_x_1) ;  /* 0x0000000400e89947 */ /* 0x000fea0003800000 */
[----:B------:R-:W-:Y:S02]  /*0cb0*/  ISETP.NE.AND P0, PT, R4, 0x1, PT ;  /* 0x000000010400780c */ /* 0x000fe40003f05270 */
[----:B------:R-:W-:-:S04]  /*0cc0*/  LOP3.LUT R4, R10, 0x1, RZ, 0xc0, !PT ;  /* 0x000000010a047812 */ /* 0x000fc800078ec0ff */
[----:B------:R-:W-:-:S07]  /*0cd0*/  ISETP.NE.U32.AND P1, PT, R4, 0x1, PT ;  /* 0x000000010400780c */ /* 0x000fce0003f25070 */
[----:B01----:R-:W0:Y:S01]  /*0ce0*/  @P0 LDC.64 R2, c[0x0][0x390] ;  /* 0x0000e400ff020b82 */ /* 0x003e220000000a00 */
[----:B------:R-:W-:Y:S02]  /*0cf0*/  @P0 IMAD.MOV.U32 R9, RZ, RZ, 0x79e8edff ;  /* 0x79e8edffff090424 */ /* 0x000fe400078e00ff */
[C---:B0-----:R-:W-:Y:S01]  /*0d00*/  @P0 IMAD.WIDE.U32 R2, R5.reuse, 0x4, R2 ;  /* 0x0000000405020825 */ /* 0x041fe200078e0002 */
[----:B------:R-:W-:-:S04]  /*0d10*/  @P0 IADD3 R5, PT, PT, R5, 0x2, RZ ;  /* 0x0000000205050810 */ /* 0x000fc80007ffe0ff */
[----:B------:R2:W-:Y:S04]  /*0d20*/  @P0 STG.E desc[UR8][R2.64], R9 ;  /* 0x0000000902000986 */ /* 0x0005e8000c101908 */
[----:B------:R2:W-:Y:S01]  /*0d30*/  @P0 STG.E desc[UR8][R2.64+0x4], R9 ;  /* 0x0000040902000986 */ /* 0x0005e2000c101908 */
[----:B------:R-:W-:Y:S05]  /*0d40*/  @P1 BRA `(.L_x_1) ;  /* 0x0000000400c01947 */ /* 0x000fea0003800000 */
[----:B--2---:R-:W0:Y:S01]  /*0d50*/  LDC.64 R2, c[0x0][0x390] ;  /* 0x0000e400ff027b82 */ /* 0x004e220000000a00 */
[----:B------:R-:W-:Y:S01]  /*0d60*/  MOV R9, 0x79e8edff ;  /* 0x79e8edff00097802 */ /* 0x000fe20000000f00 */
[----:B0-----:R-:W-:-:S05]  /*0d70*/  IMAD.WIDE.U32 R2, R5, 0x4, R2 ;  /* 0x0000000405027825 */ /* 0x001fca00078e0002 */
[----:B------:R3:W-:Y:S01]  /*0d80*/  STG.E desc[UR8][R2.64], R9 ;  /* 0x0000000902007986 */ /* 0x0007e2000c101908 */
[----:B------:R-:W-:Y:S05]  /*0d90*/  BRA `(.L_x_1) ;  /* 0x0000000400ac7947 */ /* 0x000fea0003800000 */
.L_x_6:
[----:B------:R-:W0:Y:S01]  /*0da0*/  LDCU UR4, c[0x0][0x384] ;  /* 0x00007080ff0477ac */ /* 0x000e220008000800 */
[----:B------:R-:W1:Y:S01]  /*0db0*/  LDC R3, c[0x0][0x39c] ;  /* 0x0000e700ff037b82 */ /* 0x000e620000000800 */
[----:B------:R-:W-:-:S07]  /*0dc0*/  HFMA2 R4, -RZ, RZ, 0, 0 ;  /* 0x00000000ff047431 */ /* 0x000fce00000001ff */
[----:B------:R-:W2:Y:S01]  /*0dd0*/  LDC R0, c[0x0][0x380] ;  /* 0x0000e000ff007b82 */ /* 0x000ea20000000800 */
[----:B0-----:R-:W-:Y:S02]  /*0de0*/  UISETP.GE.U32.AND UP1, UPT, UR4, 0x8, UPT ;  /* 0x000000080400788c */ /* 0x001fe4000bf26070 */
[----:B------:R-:W-:-:S04]  /*0df0*/  ULOP3.LUT UR10, UR4, 0x7, URZ, 0xc0, !UPT ;  /* 0x00000007040a7892 */ /* 0x000fc8000f8ec0ff */
[----:B------:R-:W-:Y:S01]  /*0e00*/  UISETP.NE.AND UP0, UPT, UR10, URZ, UPT ;  /* 0x000000ff0a00728c */ /* 0x000fe2000bf05270 */
[----:B-1----:R-:W-:Y:S02]  /*0e10*/  FADD R3, R3, -1.71840004278252742684e+34 ;  /* 0xf853cf2503037421 */ /* 0x002fe40000000000 */
[----:B------:R-:W-:Y:S08]  /*0e20*/  BRA.U !UP1, `(.L_x_10) ;  /* 0x0000000109c07547 */ /* 0x000ff0000b800000 */
[----:B------:R-:W0:Y:S01]  /*0e30*/  LDCU.64 UR6, c[0x0][0x390] ;  /* 0x00007200ff0677ac */ /* 0x000e220008000a00 */
[----:B------:R-:W-:-:S04]  /*0e40*/  ULOP3.LUT UR11, UR4, 0x7ffffff8, URZ, 0xc0, !UPT ;  /* 0x7ffffff8040b7892 */ /* 0x000fc8000f8ec0ff */
[----:B------:R-:W-:Y:S02]  /*0e50*/  UIADD3 UR5, UPT, UPT, -UR11, URZ, URZ ;  /* 0x000000ff0b057290 */ /* 0x000fe4000fffe1ff */
[----:B------:R-:W-:Y:S01]  /*0e60*/  MOV R4, UR11 ;  /* 0x0000000b00047c02 */ /* 0x000fe20008000f00 */
[----:B0-----:R-:W-:-:S04]  /*0e70*/  UIADD3 UR6, UP1, UPT, UR6, 0x10, URZ ;  /* 0x0000001006067890 */ /* 0x001fc8000ff3e0ff */
[----:B------:R-:W-:Y:S02]  /*0e80*/  UIADD3.X UR7, UPT, UPT, URZ, UR7, URZ, UP1, !UPT ;  /* 0x00000007ff077290 */ /* 0x000fe40008ffe4ff */
[----:B------:R-:W-:-:S04]  /*0e90*/  MOV R8, UR6 ;  /* 0x0000000600087c02 */ /* 0x000fc80008000f00 */
[----:B------:R-:W-:-:S07]  /*0ea0*/  IMAD.U32 R9, RZ, RZ, UR7 ;  /* 0x00000007ff097e24 */ /* 0x000fce000f8e00ff */
.L_x_11:
[--C-:B--2---:R-:W-:Y:S01]  /*0eb0*/  FADD R5, R0, R3.reuse ;  /* 0x0000000300057221 */ /* 0x104fe20000000000 */
[----:B------:R-:W-:Y:S01]  /*0ec0*/  MOV R13, 0x79e8edff ;  /* 0x79e8edff000d7802 */ /* 0x000fe20000000f00 */
[----:B------:R-:W-:Y:S01]  /*0ed0*/  UIADD3 UR5, UPT, UPT, UR5, 0x8, URZ ;  /* 0x0000000805057890 */ /* 0x000fe2000fffe0ff */
[----:B------:R-:W-:Y:S01]  /*0ee0*/  MOV R10, R8 ;  /* 0x00000008000a7202 */ /* 0x000fe20000000f00 */
[----:B------:R-:W-:Y:S01]  /*0ef0*/  FADD R5, R5, R2 ;  /* 0x0000000205057221 */ /* 0x000fe20000000000 */
[----:B------:R-:W-:Y:S01]  /*0f00*/  MOV R11, R9 ;  /* 0x00000009000b7202 */ /* 0x000fe20000000f00 */
[----:B------:R-:W-:Y:S01]  /*0f10*/  UISETP.NE.AND UP1, UPT, UR5, URZ, UPT ;  /* 0x000000ff0500728c */ /* 0x000fe2000bf25270 */
[----:B------:R-:W-:Y:S01]  /*0f20*/  IADD3 R8, P0, PT, R10, 0x20, RZ ;  /* 0x000000200a087810 */ /* 0x000fe20007f1e0ff */
[----:B------:R-:W-:Y:S02]  /*0f30*/  FADD R0, R5, -INF ;  /* 0xff80000005007421 */ /* 0x000fe40000000000 */
[----:B------:R0:W-:Y:S01]  /*0f40*/  STG.E desc[UR8][R10.64+-0x10], R13 ;  /* 0xfffff00d0a007986 */ /* 0x0001e2000c101908 */
[----:B------:R-:W-:Y:S01]  /*0f50*/  IADD3.X R9, PT, PT, RZ, R11, RZ, P0, !PT ;  /* 0x0000000bff097210 */ /* 0x000fe200007fe4ff */
[----:B------:R-:W-:-:S02]  /*0f60*/  FADD R5, R0, R3 ;  /* 0x0000000300057221 */ /* 0x000fc40000000000 */
[----:B------:R0:W-:Y:S02]  /*0f70*/  STG.E desc[UR8][R10.64+-0xc], R13 ;  /* 0xfffff40d0a007986 */ /* 0x0001e4000c101908 */
[----:B------:R-:W-:Y:S02]  /*0f80*/  FADD R5, R5, R2 ;  /* 0x0000000205057221 */ /* 0x000fe40000000000 */
[----:B------:R0:W-:Y:S02]  /*0f90*/  STG.E desc[UR8][R10.64+-0x8], R13 ;  /* 0xfffff80d0a007986 */ /* 0x0001e4000c101908 */
[----:B------:R-:W-:Y:S02]  /*0fa0*/  FADD R0, R5, -INF ;  /* 0xff80000005007421 */ /* 0x000fe40000000000 */
[----:B------:R0:W-:Y:S02]  /*0fb0*/  STG.E desc[UR8][R10.64+-0x4], R13 ;  /* 0xfffffc0d0a007986 */ /* 0x0001e4000c101908 */
        /* <DEDUP_REMOVED lines=8> */
[----:B------:R-:W-:-:S04]  /*1040*/  FADD R5, R5, R2 ;  /* 0x0000000205057221 */ /* 0x000fc80000000000 */
[----:B------:R-:W-:-:S04]  /*1050*/  FADD R0, R5, -INF ;  /* 0xff80000005007421 */ /* 0x000fc80000000000 */
[----:B------:R-:W-:-:S04]  /*1060*/  FADD R5, R0, R3 ;  /* 0x0000000300057221 */ /* 0x000fc80000000000 */
        /* <DEDUP_REMOVED lines=10> */
[----:B------:R-:W-:Y:S01]  /*1110*/  FADD R0, R5, -INF ;  /* 0xff80000005007421 */ /* 0x000fe20000000000 */
[----:B0-----:R-:W-:Y:S06]  /*1120*/  BRA.U UP1, `(.L_x_11) ;  /* 0xfffffffd01607547 */ /* 0x001fec000b83ffff */
.L_x_10:
[----:B------:R-:W-:Y:S05]  /*1130*/  BRA.U !UP0, `(.L_x_1) ;  /* 0x0000000108c47547 */ /* 0x000fea000b800000 */
[----:B------:R-:W-:Y:S02]  /*1140*/  UISETP.GE.U32.AND UP0, UPT, UR10, 0x4, UPT ;  /* 0x000000040a00788c */ /* 0x000fe4000bf06070 */
[----:B------:R-:W-:-:S04]  /*1150*/  ULOP3.LUT UR5, UR4, 0x3, URZ, 0xc0, !UPT ;  /* 0x0000000304057892 */ /* 0x000fc8000f8ec0ff */
[----:B------:R-:W-:-:S03]  /*1160*/  UISETP.NE.AND UP1, UPT, UR5, URZ, UPT ;  /* 0x000000ff0500728c */ /* 0x000fc6000bf25270 */
[----:B------:R-:W-:Y:S08]  /*1170*/  BRA.U !UP0, `(.L_x_12) ;  /* 0x0000000108507547 */ /* 0x000ff0000b800000 */
[----:B------:R-:W0:Y:S01]  /*1180*/  LDC.64 R8, c[0x0][0x390] ;  /* 0x0000e400ff087b82 */ /* 0x000e220000000a00 */
[----:B--2---:R-:W-:Y:S01]  /*1190*/  FADD R5, R0, R3 ;  /* 0x0000000300057221 */ /* 0x004fe20000000000 */
[----:B------:R-:W-:-:S03]  /*11a0*/  HFMA2 R11, -RZ, RZ, 48384, -6140 ;  /* 0x79e8edffff0b7431 */ /* 0x000fc600000001ff */
[----:B------:R-:W-:-:S04]  /*11b0*/  FADD R5, R5, R2 ;  /* 0x0000000205057221 */ /* 0x000fc80000000000 */
[----:B------:R-:W-:-:S04]  /*11c0*/  FADD R0, R5, -INF ;  /* 0xff80000005007421 */ /* 0x000fc80000000000 */
[----:B------:R-:W-:-:S04]  /*11d0*/  FADD R5, R0, R3 ;  /* 0x0000000300057221 */ /* 0x000fc80000000000 */
[----:B------:R-:W-:-:S04]  /*11e0*/  FADD R5, R5, R2 ;  /* 0x0000000205057221 */ /* 0x000fc80000000000 */
[----:B------:R-:W-:Y:S01]  /*11f0*/  FADD R0, R5, -INF ;  /* 0xff80000005007421 */ /* 0x000fe20000000000 */
[----:B0-----:R-:W-:-:S04]  /*1200*/  IMAD.WIDE.U32 R8, R4, 0x4, R8 ;  /* 0x0000000404087825 */ /* 0x001fc800078e0008 */
[--C-:B------:R-:W-:Y:S01]  /*1210*/  FADD R5, R0, R3.reuse ;  /* 0x0000000300057221 */ /* 0x100fe20000000000 */
[----:B------:R-:W-:Y:S01]  /*1220*/  IADD3 R4, PT, PT, R4, 0x4, RZ ;  /* 0x0000000404047810 */ /* 0x000fe20007ffe0ff */
        /* <DEDUP_REMOVED lines=8> */
[----:B------:R-:W-:-:S07]  /*12b0*/  FADD R0, R5, -INF ;  /* 0xff80000005007421 */ /* 0x000fce0000000000 */
.L_x_12:
[----:B------:R-:W-:Y:S05]  /*12c0*/  BRA.U !UP1, `(.L_x_1) ;  /* 0x0000000109607547 */ /* 0x000fea000b800000 */
[----:B------:R-:W-:Y:S02]  /*12d0*/  UISETP.NE.AND UP0, UPT, UR5, 0x1, UPT ;  /* 0x000000010500788c */ /* 0x000fe4000bf05270 */
[----:B------:R-:W-:-:S04]  /*12e0*/  ULOP3.LUT UR4, UR4, 0x1, URZ, 0xc0, !UPT ;  /* 0x0000000104047892 */ /* 0x000fc8000f8ec0ff */
[----:B------:R-:W-:-:S03]  /*12f0*/  UISETP.NE.U32.AND UP1, UPT, UR4, 0x1, UPT ;  /* 0x000000010400788c */ /* 0x000fc6000bf25070 */
[----:B------:R-:W-:Y:S08]  /*1300*/  BRA.U !UP0, `(.L_x_13) ;  /* 0x0000000108307547 */ /* 0x000ff0000b800000 */
[----:B0-----:R-:W0:Y:S01]  /*1310*/  LDC.64 R8, c[0x0][0x390] ;  /* 0x0000e400ff087b82 */ /* 0x001e220000000a00 */
[----:B------:R-:W-:Y:S02]  /*1320*/  IMAD.MOV.U32 R11, RZ, RZ, 0x79e8edff ;  /* 0x79e8edffff0b7424 */ /* 0x000fe400078e00ff */
[----:B--2---:R-:W-:-:S04]  /*1330*/  FADD R5, R0, R3 ;  /* 0x0000000300057221 */ /* 0x004fc80000000000 */
[----:B------:R-:W-:-:S04]  /*1340*/  FADD R5, R5, R2 ;  /* 0x0000000205057221 */ /* 0x000fc80000000000 */
[----:B------:R-:W-:-:S04]  /*1350*/  FADD R0, R5, -INF ;  /* 0xff80000005007421 */ /* 0x000fc80000000000 */
[----:B------:R-:W-:-:S04]  /*1360*/  FADD R5, R0, R3 ;  /* 0x0000000300057221 */ /* 0x000fc80000000000 */
[----:B------:R-:W-:-:S04]  /*1370*/  FADD R5, R5, R2 ;  /* 0x0000000205057221 */ /* 0x000fc80000000000 */
[----:B------:R-:W-:Y:S01]  /*1380*/  FADD R0, R5, -INF ;  /* 0xff80000005007421 */ /* 0x000fe20000000000 */
[C---:B0-----:R-:W-:Y:S01]  /*1390*/  IMAD.WIDE.U32 R8, R4.reuse, 0x4, R8 ;  /* 0x0000000404087825 */ /* 0x041fe200078e0008 */
[----:B------:R-:W-:-:S04]  /*13a0*/  IADD3 R4, PT, PT, R4, 0x2, RZ ;  /* 0x0000000204047810 */ /* 0x000fc80007ffe0ff */
[----:B------:R1:W-:Y:S04]  /*13b0*/  STG.E desc[UR8][R8.64], R11 ;  /* 0x0000000b08007986 */ /* 0x0003e8000c101908 */
[----:B------:R1:W-:Y:S02]  /*13c0*/  STG.E desc[UR8][R8.64+0x4], R11 ;  /* 0x0000040b08007986 */ /* 0x0003e4000c101908 */
.L_x_13:
[----:B------:R-:W-:Y:S05]  /*13d0*/  BRA.U UP1, `(.L_x_1) ;  /* 0x00000001011c7547 */ /* 0x000fea000b800000 */
[----:B01----:R-:W0:Y:S01]  /*13e0*/  LDC.64 R8, c[0x0][0x390] ;  /* 0x0000e400ff087b82 */ /* 0x003e220000000a00 */
[----:B------:R-:W-:Y:S01]  /*13f0*/  MOV R11, 0x79e8edff ;  /* 0x79e8edff000b7802 */ /* 0x000fe20000000f00 */
[----:B--2---:R-:W-:-:S04]  /*1400*/  FADD R3, R0, R3 ;  /* 0x0000000300037221 */ /* 0x004fc80000000000 */
[----:B------:R-:W-:-:S04]  /*1410*/  FADD R3, R3, R2 ;  /* 0x0000000203037221 */ /* 0x000fc80000000000 */
[----:B------:R-:W-:Y:S01]  /*1420*/  FADD R0, R3, -INF ;  /* 0xff80000003007421 */ /* 0x000fe20000000000 */
[----:B0-----:R-:W-:-:S05]  /*1430*/  IMAD.WIDE.U32 R4, R4, 0x4, R8 ;  /* 0x0000000404047825 */ /* 0x001fca00078e0008 */
[----:B------:R4:W-:Y:S02]  /*1440*/  STG.E desc[UR8][R4.64], R11 ;  /* 0x0000000b04007986 */ /* 0x0009e4000c101908 */
.L_x_1:
[----:B0123--:R-:W0:Y:S01]  /*1450*/  F2F.F64.F32 R2, R0 ;  /* 0x0000000000027310 */ /* 0x00fe220000201800 */
[----:B------:R-:W-:Y:S01]  /*1460*/  MOV R8, 0x0 ;  /* 0x0000000000087802 */ /* 0x000fe20000000f00 */
[----:B------:R-:W4:Y:S05]  /*1470*/  LDCU.64 UR4, c[0x4][0x8] ;  /* 0x01000100ff0477ac */ /* 0x000f2a0008000a00 */
[----:B------:R-:W1:Y:S01]  /*1480*/  LDC.64 R8, c[0x4][R8] ;  /* 0x0100000008087b82 */ /* 0x000e620000000a00 */
[----:B0-----:R0:W-:Y:S01]  /*1490*/  STL.64 [R1], R2 ;  /* 0x0000000201007387 */ /* 0x0011e20000100a00 */
[----:B----4-:R-:W-:Y:S02]  /*14a0*/  MOV R4, UR4 ;  /* 0x0000000400047c02 */ /* 0x010fe40008000f00 */
[----:B------:R-:W-:-:S07]  /*14b0*/  MOV R5, UR5 ;  /* 0x0000000500057c02 */ /* 0x000fce0008000f00 */
[----:B------:R-:W-:-:S07]  /*14c0*/  LEPC R20, `(.L_x_14) ;  /* 0x000000001014794e */ /* 0x000fce0000000000 */
[----:B01----:R-:W-:Y:S05]  /*14d0*/  CALL.ABS.NOINC R8 ;  /* 0x0000000008007343 */ /* 0x003fea0003c00000 */
.L_x_14:
[----:B------:R-:W-:Y:S05]  /*14e0*/  EXIT ;  /* 0x000000000000794d */ /* 0x000fea0003800000 */
        .weak           $__internal_0_$__cuda_sm3x_div_rn_noftz_f32_slowpath
        .type           $__internal_0_$__cuda_sm3x_div_rn_noftz_f32_slowpath,@function
        .size           $__internal_0_$__cuda_sm3x_div_rn_noftz_f32_slowpath,(.L_x_24 - $__internal_0_$__cuda_sm3x_div_rn_noftz_f32_slowpath)
$__internal_0_$__cuda_sm3x_div_rn_noftz_f32_slowpath:
[----:B------:R-:W-:Y:S02]  /*14f0*/  SHF.R.U32.HI R8, RZ, 0x17, R3 ;  /* 0x00000017ff087819 */ /* 0x000fe40000011603 */
[----:B------:R-:W-:Y:S02]  /*1500*/  SHF.R.U32.HI R5, RZ, 0x17, R2 ;  /* 0x00000017ff057819 */ /* 0x000fe40000011602 */
[----:B------:R-:W-:Y:S02]  /*1510*/  LOP3.LUT R12, R8, 0xff, RZ, 0xc0, !PT ;  /* 0x000000ff080c7812 */ /* 0x000fe400078ec0ff */
[----:B------:R-:W-:Y:S02]  /*1520*/  LOP3.LUT R10, R5, 0xff, RZ, 0xc0, !PT ;  /* 0x000000ff050a7812 */ /* 0x000fe400078ec0ff */
[----:B------:R-:W-:Y:S02]  /*1530*/  IADD3 R9, PT, PT, R12, -0x1, RZ ;  /* 0xffffffff0c097810 */ /* 0x000fe40007ffe0ff */
[----:B------:R-:W-:-:S02]  /*1540*/  IADD3 R8, PT, PT, R10, -0x1, RZ ;  /* 0xffffffff0a087810 */ /* 0x000fc40007ffe0ff */
[----:B------:R-:W-:-:S04]  /*1550*/  ISETP.GT.U32.AND P0, PT, R9, 0xfd, PT ;  /* 0x000000fd0900780c */ /* 0x000fc80003f04070 */
[----:B------:R-:W-:-:S13]  /*1560*/  ISETP.GT.U32.OR P0, PT, R8, 0xfd, P0 ;  /* 0x000000fd0800780c */ /* 0x000fda0000704470 */
[----:B------:R-:W-:Y:S01]  /*1570*/  @!P0 IMAD.MOV.U32 R5, RZ, RZ, RZ ;  /* 0x000000ffff058224 */ /* 0x000fe200078e00ff */
[----:B------:R-:W-:Y:S06]  /*1580*/  @!P0 BRA `(.L_x_15) ;  /* 0x00000000005c8947 */ /* 0x000fec0003800000 */
[----:B------:R-:W-:Y:S02]  /*1590*/  FSETP.GTU.FTZ.AND P0, PT, |R2|, +INF , PT ;  /* 0x7f8000000200780b */ /* 0x000fe40003f1c200 */
[----:B------:R-:W-:-:S04]  /*15a0*/  FSETP.GTU.FTZ.AND P1, PT, |R3|, +INF , PT ;  /* 0x7f8000000300780b */ /* 0x000fc80003f3c200 */
[----:B------:R-:W-:-:S13]  /*15b0*/  PLOP3.LUT P0, PT, P0, P1, PT, 0xf8, 0x8f ;  /* 0x00000000008f781c */ /* 0x000fda0000703f70 */
[----:B------:R-:W-:Y:S05]  /*15c0*/  @P0 BRA `(.L_x_16) ;  /* 0x0000000400440947 */ /* 0x000fea0003800000 */
[----:B------:R-:W-:-:S13]  /*15d0*/  LOP3.LUT P0, RZ, R3, 0x7fffffff, R2, 0xc8, !PT ;  /* 0x7fffffff03ff7812 */ /* 0x000fda000780c802 */
[----:B------:R-:W-:Y:S05]  /*15e0*/  @!P0 BRA `(.L_x_17) ;  /* 0x0000000400348947 */ /* 0x000fea0003800000 */
[C---:B------:R-:W-:Y:S02]  /*15f0*/  FSETP.NEU.FTZ.AND P2, PT, |R2|.reuse, +INF , PT ;  /* 0x7f8000000200780b */ /* 0x040fe40003f5d200 */
[----:B------:R-:W-:Y:S02]  /*1600*/  FSETP.NEU.FTZ.AND P1, PT, |R3|, +INF , PT ;  /* 0x7f8000000300780b */ /* 0x000fe40003f3d200 */
[----:B------:R-:W-:-:S11]  /*1610*/  FSETP.NEU.FTZ.AND P0, PT, |R2|, +INF , PT ;  /* 0x7f8000000200780b */ /* 0x000fd60003f1d200 */
[----:B------:R-:W-:Y:S05]  /*1620*/  @!P1 BRA !P2, `(.L_x_17) ;  /* 0x0000000400249947 */ /* 0x000fea0005000000 */
[----:B------:R-:W-:-:S04]  /*1630*/  LOP3.LUT P2, RZ, R2, 0x7fffffff, RZ, 0xc0, !PT ;  /* 0x7fffffff02ff7812 */ /* 0x000fc8000784c0ff */
[----:B------:R-:W-:-:S13]  /*1640*/  PLOP3.LUT P1, PT, P1, P2, PT, 0x2f, 0xf2 ;  /* 0x0000000000f2781c */ /* 0x000fda0000f24577 */
[----:B------:R-:W-:Y:S05]  /*1650*/  @P1 BRA `(.L_x_18) ;  /* 0x0000000400101947 */ /* 0x000fea0003800000 */
[----:B------:R-:W-:-:S04]  /*1660*/  LOP3.LUT P1, RZ, R3, 0x7fffffff, RZ, 0xc0, !PT ;  /* 0x7fffffff03ff7812 */ /* 0x000fc8000782c0ff */
[----:B------:R-:W-:-:S13]  /*1670*/  PLOP3.LUT P0, PT, P0, P1, PT, 0x2f, 0xf2 ;  /* 0x0000000000f2781c */ /* 0x000fda0000702577 */
[----:B------:R-:W-:Y:S05]  /*1680*/  @P0 BRA `(.L_x_19) ;  /* 0x0000000000f80947 */ /* 0x000fea0003800000 */
[----:B------:R-:W-:Y:S02]  /*1690*/  ISETP.GE.AND P0, PT, R8, RZ, PT ;  /* 0x000000ff0800720c */ /* 0x000fe40003f06270 */
[----:B------:R-:W-:-:S11]  /*16a0*/  ISETP.GE.AND P1, PT, R9, RZ, PT ;  /* 0x000000ff0900720c */ /* 0x000fd60003f26270 */
[----:B------:R-:W-:Y:S01]  /*16b0*/  @P0 MOV R5, RZ ;  /* 0x000000ff00050202 */ /* 0x000fe20000000f00 */
[----:B------:R-:W-:Y:S01]  /*16c0*/  @!P0 FFMA R2, R2, 1.84467440737095516160e+19, RZ ;  /* 0x5f80000002028823 */ /* 0x000fe200000000ff */
[----:B------:R-:W-:Y:S01]  /*16d0*/  @!P0 MOV R5, 0xffffffc0 ;  /* 0xffffffc000058802 */ /* 0x000fe20000000f00 */
[----:B------:R-:W-:-:S03]  /*16e0*/  @!P1 FFMA R3, R3, 1.84467440737095516160e+19, RZ ;  /* 0x5f80000003039823 */ /* 0x000fc600000000ff */
[----:B------:R-:W-:-:S07]  /*16f0*/  @!P1 IADD3 R5, PT, PT, R5, 0x40, RZ ;  /* 0x0000004005059810 */ /* 0x000fce0007ffe0ff */
.L_x_15:
[----:B------:R-:W-:-:S04]  /*1700*/  LEA R8, R12, 0xc0800000, 0x17 ;  /* 0xc08000000c087811 */ /* 0x000fc800078eb8ff */
[----:B------:R-:W-:Y:S02]  /*1710*/  IADD3 R8, PT, PT, -R8, R3, RZ ;  /* 0x0000000308087210 */ /* 0x000fe40007ffe1ff */
[----:B------:R-:W-:Y:S02]  /*1720*/  IADD3 R3, PT, PT, R10, -0x7f, RZ ;  /* 0xffffff810a037810 */ /* 0x000fe40007ffe0ff */
[----:B------:R0:W1:Y:S01]  /*1730*/  MUFU.RCP R9, R8 ;  /* 0x0000000800097308 */ /* 0x0000620000001000 */
[----:B------:R-:W-:Y:S02]  /*1740*/  FADD.FTZ R11, -R8, -RZ ;  /* 0x800000ff080b7221 */ /* 0x000fe40000010100 */
[C---:B------:R-:W-:Y:S01]  /*1750*/  IMAD R2, R3.reuse, -0x800000, R2 ;  /* 0xff80000003027824 */ /* 0x040fe200078e0202 */
[----:B0-----:R-:W-:-:S04]  /*1760*/  IADD3 R8, PT, PT, R3, 0x7f, -R12 ;  /* 0x0000007f03087810 */ /* 0x001fc80007ffe80c */
[----:B------:R-:W-:Y:S01]  /*1770*/  IADD3 R8, PT, PT, R8, R5, RZ ;  /* 0x0000000508087210 */ /* 0x000fe20007ffe0ff */
[----:B-1----:R-:W-:-:S04]  /*1780*/  FFMA R10, R9, R11, 1 ;  /* 0x3f800000090a7423 */ /* 0x002fc8000000000b */
[----:B------:R-:W-:-:S04]  /*1790*/  FFMA R14, R9, R10, R9 ;  /* 0x0000000a090e7223 */ /* 0x000fc80000000009 */
[----:B------:R-:W-:-:S04]  /*17a0*/  FFMA R9, R2, R14, RZ ;  /* 0x0000000e02097223 */ /* 0x000fc800000000ff */
[----:B------:R-:W-:-:S04]  /*17b0*/  FFMA R10, R11, R9, R2 ;  /* 0x000000090b0a7223 */ /* 0x000fc80000000002 */
[----:B------:R-:W-:-:S04]  /*17c0*/  FFMA R9, R14, R10, R9 ;  /* 0x0000000a0e097223 */ /* 0x000fc80000000009 */
[----:B------:R-:W-:-:S04]  /*17d0*/  FFMA R10, R11, R9, R2 ;  /* 0x000000090b0a7223 */ /* 0x000fc80000000002 */
[----:B------:R-:W-:-:S05]  /*17e0*/  FFMA R2, R14, R10, R9 ;  /* 0x0000000a0e027223 */ /* 0x000fca0000000009 */
[----:B------:R-:W-:-:S04]  /*17f0*/  SHF.R.U32.HI R3, RZ, 0x17, R2 ;  /* 0x00000017ff037819 */ /* 0x000fc80000011602 */
[----:B------:R-:W-:-:S05]  /*1800*/  LOP3.LUT R3, R3, 0xff, RZ, 0xc0, !PT ;  /* 0x000000ff03037812 */ /* 0x000fca00078ec0ff */
[----:B------:R-:W-:-:S05]  /*1810*/  IMAD.IADD R11, R3, 0x1, R8 ;  /* 0x00000001030b7824 */ /* 0x000fca00078e0208 */
[----:B------:R-:W-:-:S04]  /*1820*/  IADD3 R3, PT, PT, R11, -0x1, RZ ;  /* 0xffffffff0b037810 */ /* 0x000fc80007ffe0ff */
[----:B------:R-:W-:-:S13]  /*1830*/  ISETP.GE.U32.AND P0, PT, R3, 0xfe, PT ;  /* 0x000000fe0300780c */ /* 0x000fda0003f06070 */
[----:B------:R-:W-:Y:S05]  /*1840*/  @!P0 BRA `(.L_x_20) ;  /* 0x0000000000808947 */ /* 0x000fea0003800000 */
[----:B------:R-:W-:-:S13]  /*1850*/  ISETP.GT.AND P0, PT, R11, 0xfe, PT ;  /* 0x000000fe0b00780c */ /* 0x000fda0003f04270 */
[----:B------:R-:W-:Y:S05]  /*1860*/  @P0 BRA `(.L_x_21) ;  /* 0x00000000006c0947 */ /* 0x000fea0003800000 */
[----:B------:R-:W-:-:S13]  /*1870*/  ISETP.GE.AND P0, PT, R11, 0x1, PT ;  /* 0x000000010b00780c */ /* 0x000fda0003f06270 */
[----:B------:R-:W-:Y:S05]  /*1880*/  @P0 BRA `(.L_x_22) ;  /* 0x0000000000980947 */ /* 0x000fea0003800000 */
[----:B------:R-:W-:Y:S02]  /*1890*/  ISETP.GE.AND P0, PT, R11, -0x18, PT ;  /* 0xffffffe80b00780c */ /* 0x000fe40003f06270 */
[----:B------:R-:W-:-:S11]  /*18a0*/  LOP3.LUT R2, R2, 0x80000000, RZ, 0xc0, !PT ;  /* 0x8000000002027812 */ /* 0x000fd600078ec0ff */
[----:B------:R-:W-:Y:S05]  /*18b0*/  @!P0 BRA `(.L_x_22) ;  /* 0x00000000008c8947 */ /* 0x000fea0003800000 */
[CCC-:B------:R-:W-:Y:S01]  /*18c0*/  FFMA.RZ R3, R14.reuse, R10.reuse, R9.reuse ;  /* 0x0000000a0e037223 */ /* 0x1c0fe2000000c009 */
[CCC-:B------:R-:W-:Y:S01]  /*18d0*/  FFMA.RM R8, R14.reuse, R10.reuse, R9.reuse ;  /* 0x0000000a0e087223 */ /* 0x1c0fe20000004009 */
[C---:B------:R-:W-:Y:S02]  /*18e0*/  ISETP.NE.AND P2, PT, R11.reuse, RZ, PT ;  /* 0x000000ff0b00720c */ /* 0x040fe40003f45270 */
[----:B------:R-:W-:Y:S02]  /*18f0*/  ISETP.NE.AND P1, PT, R11, RZ, PT ;  /* 0x000000ff0b00720c */ /* 0x000fe40003f25270 */
[----:B------:R-:W-:Y:S01]  /*1900*/  LOP3.LUT R5, R3, 0x7fffff, RZ, 0xc0, !PT ;  /* 0x007fffff03057812 */ /* 0x000fe200078ec0ff */
[----:B------:R-:W-:Y:S01]  /*1910*/  FFMA.RP R3, R14, R10, R9 ;  /* 0x0000000a0e037223 */ /* 0x000fe20000008009 */
[----:B------:R-:W-:Y:S02]  /*1920*/  IADD3 R10, PT, PT, R11, 0x20, RZ ;  /* 0x000000200b0a7810 */ /* 0x000fe40007ffe0ff */
[----:B------:R-:W-:-:S02]  /*1930*/  LOP3.LUT R5, R5, 0x800000, RZ, 0xfc, !PT ;  /* 0x0080000005057812 */ /* 0x000fc400078efcff */
[----:B------:R-:W-:Y:S02]  /*1940*/  IADD3 R9, PT, PT, -R11, RZ, RZ ;  /* 0x000000ff0b097210 */ /* 0x000fe40007ffe1ff */
[----:B------:R-:W-:Y:S02]  /*1950*/  SHF.L.U32 R10, R5, R10, RZ ;  /* 0x0000000a050a7219 */ /* 0x000fe400000006ff */
[----:B------:R-:W-:Y:S02]  /*1960*/  FSETP.NEU.FTZ.AND P0, PT, R3, R8, PT ;  /* 0x000000080300720b */ /* 0x000fe40003f1d000 */
[----:B------:R-:W-:Y:S02]  /*1970*/  SEL R8, R9, RZ, P2 ;  /* 0x000000ff09087207 */ /* 0x000fe40001000000 */
[----:B------:R-:W-:Y:S02]  /*1980*/  ISETP.NE.AND P1, PT, R10, RZ, P1 ;  /* 0x000000ff0a00720c */ /* 0x000fe40000f25270 */
[----:B------:R-:W-:-:S02]  /*1990*/  SHF.R.U32.HI R8, RZ, R8, R5 ;  /* 0x00000008ff087219 */ /* 0x000fc40000011605 */
[----:B------:R-:W-:Y:S02]  /*19a0*/  PLOP3.LUT P0, PT, P0, P1, PT, 0xf8, 0x8f ;  /* 0x00000000008f781c */ /* 0x000fe40000703f70 */
[----:B------:R-:W-:Y:S02]  /*19b0*/  SHF.R.U32.HI R10, RZ, 0x1, R8 ;  /* 0x00000001ff0a7819 */ /* 0x000fe40000011608 */
[----:B------:R-:W-:-:S04]  /*19c0*/  SEL R3, RZ, 0x1, !P0 ;  /* 0x00000001ff037807 */ /* 0x000fc80004000000 */
[----:B------:R-:W-:-:S04]  /*19d0*/  LOP3.LUT R3, R3, 0x1, R10, 0xf8, !PT ;  /* 0x0000000103037812 */ /* 0x000fc800078ef80a */
[----:B------:R-:W-:-:S04]  /*19e0*/  LOP3.LUT R3, R3, R8, RZ, 0xc0, !PT ;  /* 0x0000000803037212 */ /* 0x000fc800078ec0ff */
[----:B------:R-:W-:-:S04]  /*19f0*/  IADD3 R3, PT, PT, R10, R3, RZ ;  /* 0x000000030a037210 */ /* 0x000fc80007ffe0ff */
[----:B------:R-:W-:Y:S01]  /*1a00*/  LOP3.LUT R2, R3, R2, RZ, 0xfc, !PT ;  /* 0x0000000203027212 */ /* 0x000fe200078efcff */
[----:B------:R-:W-:Y:S06]  /*1a10*/  BRA `(.L_x_22) ;  /* 0x0000000000347947 */ /* 0x000fec0003800000 */
.L_x_21:
[----:B------:R-:W-:-:S04]  /*1a20*/  LOP3.LUT R2, R2, 0x80000000, RZ, 0xc0, !PT ;  /* 0x8000000002027812 */ /* 0x000fc800078ec0ff */
[----:B------:R-:W-:Y:S01]  /*1a30*/  LOP3.LUT R2, R2, 0x7f800000, RZ, 0xfc, !PT ;  /* 0x7f80000002027812 */ /* 0x000fe200078efcff */
[----:B------:R-:W-:Y:S06]  /*1a40*/  BRA `(.L_x_22) ;  /* 0x0000000000287947 */ /* 0x000fec0003800000 */
.L_x_20:
[----:B------:R-:W-:Y:S01]  /*1a50*/  LEA R2, R8, R2, 0x17 ;  /* 0x0000000208027211 */ /* 0x000fe200078eb8ff */
[----:B------:R-:W-:Y:S06]  /*1a60*/  BRA `(.L_x_22) ;  /* 0x0000000000207947 */ /* 0x000fec0003800000 */
.L_x_19:
[----:B------:R-:W-:-:S04]  /*1a70*/  LOP3.LUT R2, R3, 0x80000000, R2, 0x48, !PT ;  /* 0x8000000003027812 */ /* 0x000fc800078e4802 */
[----:B------:R-:W-:Y:S01]  /*1a80*/  LOP3.LUT R2, R2, 0x7f800000, RZ, 0xfc, !PT ;  /* 0x7f80000002027812 */ /* 0x000fe200078efcff */
[----:B------:R-:W-:Y:S06]  /*1a90*/  BRA `(.L_x_22) ;  /* 0x0000000000147947 */ /* 0x000fec0003800000 */
.L_x_18:
[----:B------:R-:W-:Y:S01]  /*1aa0*/  LOP3.LUT R2, R3, 0x80000000, R2, 0x48, !PT ;  /* 0x8000000003027812 */ /* 0x000fe200078e4802 */
[----:B------:R-:W-:Y:S06]  /*1ab0*/  BRA `(.L_x_22) ;  /* 0x00000000000c7947 */ /* 0x000fec0003800000 */
.L_x_17:
[----:B------:R-:W0:Y:S01]  /*1ac0*/  MUFU.RSQ R2, -QNAN ;  /* 0xffc0000000027908 */ /* 0x000e220000001400 */
[----:B------:R-:W-:Y:S05]  /*1ad0*/  BRA `(.L_x_22) ;  /* 0x0000000000047947 */ /* 0x000fea0003800000 */
.L_x_16:
[----:B------:R-:W-:-:S07]  /*1ae0*/  FADD.FTZ R2, R2, R3 ;  /* 0x0000000302027221 */ /* 0x000fce0000010000 */
.L_x_22:
[----:B------:R-:W-:-:S04]  /*1af0*/  HFMA2 R5, -RZ, RZ, 0, 0 ;  /* 0x00000000ff057431 */ /* 0x000fc800000001ff */
[----:B0-----:R-:W-:Y:S05]  /*1b00*/  RET.REL.NODEC R4 `(_Z7computefiffPfifffffff) ;  /* 0xffffffe4043c7950 */ /* 0x001fea0003c3ffff */
.L_x_23:
[----:B------:R-:W-:-:S00]  /*1b10*/  BRA `(.L_x_23) ;  /* 0xfffffffc00fc7947 */ /* 0x000fc0000383ffff */
[----:B------:R-:W-:-:S00]  /*1b20*/  NOP ;  /* 0x0000000000007918 */ /* 0x000fc00000000000 */
        /* <DEDUP_REMOVED lines=13> */
.L_x_24:


//--------------------- .nv.global.init           --------------------------
	.section	.nv.global.init,"aw",@progbits
.nv.global.init:
	.type		$str,@object
	.size		$str,(.L_0 - $str)
$str:
        /*0000*/ 	.byte	0x25, 0x2e, 0x31, 0x37, 0x67, 0x0a, 0x00
.L_0:


//--------------------- .nv.shared.reserved.0     --------------------------
	.section	.nv.shared.reserved.0,"aw",@nobits
	.weak		__nv_reservedSMEM_offset_0_alias
	.size		__nv_reservedSMEM_offset_0_alias, 0, 64
	.other		__nv_reservedSMEM_offset_0_alias,@"STO_CUDA_RESERVED_SHARED STV_DEFAULT"
__nv_reservedSMEM_offset_0_alias:
	.zero		0
	.zero		64


//--------------------- .nv.constant0._Z7computefiffPfifffffff --------------------------
	.section	.nv.constant0._Z7computefiffPfifffffff,"a",@progbits
	.sectionflags	@""
	.align	4
.nv.constant0._Z7computefiffPfifffffff:
	.zero		952


//--------------------- SYMBOLS --------------------------

	.type		.nv.reservedSmem.offset0,@object
	.size		.nv.reservedSmem.offset0,0x4
	.type		vprintf,@function
